//
// Generated by NVIDIA NVVM Compiler
//
// Compiler Build ID: CL-36424714
// Cuda compilation tools, release 13.0, V13.0.88
// Based on NVVM 20.0.0
//

.version 9.0
.target sm_100
.address_size 64

	// .globl	_Z12setup_kernelP17curandStateXORWOWj
.global .align 4 .b8 precalc_xorwow_matrix[102400];
.global .align 4 .b8 precalc_xorwow_offset_matrix[102400];
.global .align 4 .b8 mrg32k3aM1[2304];
.global .align 4 .b8 mrg32k3aM2[2304];
.global .align 4 .b8 mrg32k3aM1SubSeq[2016];
.global .align 4 .b8 mrg32k3aM2SubSeq[2016];
.global .align 4 .b8 mrg32k3aM1Seq[2304];
.global .align 4 .b8 mrg32k3aM2Seq[2304];
.const .align 8 .b8 __cr_lgamma_table[72];

.visible .entry _Z12setup_kernelP17curandStateXORWOWj(
	.param .u64 .ptr .align 1 _Z12setup_kernelP17curandStateXORWOWj_param_0,
	.param .u32 _Z12setup_kernelP17curandStateXORWOWj_param_1
)
{
	.reg .pred 	%p<25>;
	.reg .b32 	%r<407>;
	.reg .b64 	%rd<18>;

	ld.param.u64 	%rd8, [_Z12setup_kernelP17curandStateXORWOWj_param_0];
	ld.param.u32 	%r183, [_Z12setup_kernelP17curandStateXORWOWj_param_1];
	mov.u32 	%r184, %tid.x;
	mov.u32 	%r185, %ctaid.x;
	mov.u32 	%r186, %ntid.x;
	mad.lo.s32 	%r1, %r185, %r186, %r184;
	setp.ge.u32 	%p1, %r1, %r183;
	@%p1 bra 	$L__BB0_44;
	cvta.to.global.u64 	%rd9, %rd8;
	cvt.s64.s32 	%rd17, %r1;
	mul.wide.s32 	%rd10, %r1, 48;
	add.s64 	%rd2, %rd9, %rd10;
	mov.b32 	%r187, 1593684748;
	mov.b32 	%r188, 832094735;
	st.global.v2.u32 	[%rd2], {%r188, %r187};
	mov.b32 	%r189, -123459836;
	mov.b32 	%r190, 1111207954;
	st.global.v2.u32 	[%rd2+8], {%r190, %r189};
	mov.b32 	%r191, 1476011280;
	mov.b32 	%r192, -589760388;
	st.global.v2.u32 	[%rd2+16], {%r192, %r191};
	setp.eq.s32 	%p2, %r1, 0;
	@%p2 bra 	$L__BB0_43;
	mov.b32 	%r313, 0;
	mov.u64 	%rd12, precalc_xorwow_matrix;
$L__BB0_3:
	and.b64  	%rd4, %rd17, 3;
	setp.eq.s64 	%p3, %rd4, 0;
	@%p3 bra 	$L__BB0_42;
	mul.wide.u32 	%rd11, %r313, 3200;
	add.s64 	%rd5, %rd12, %rd11;
	cvt.u32.u64 	%r3, %rd4;
	mov.b32 	%r314, 0;
$L__BB0_5:
	mov.b32 	%r327, 0;
	mov.u32 	%r328, %r327;
	mov.u32 	%r329, %r327;
	mov.u32 	%r330, %r327;
	mov.u32 	%r331, %r327;
	mov.u32 	%r320, %r327;
$L__BB0_6:
	mul.wide.u32 	%rd13, %r320, 4;
	add.s64 	%rd14, %rd2, %rd13;
	ld.global.u32 	%r11, [%rd14+4];
	shl.b32 	%r12, %r320, 5;
	mov.b32 	%r326, 0;
$L__BB0_7:
	.pragma "nounroll";
	shr.u32 	%r197, %r11, %r326;
	and.b32  	%r198, %r197, 1;
	setp.eq.b32 	%p4, %r198, 1;
	not.pred 	%p5, %p4;
	add.s32 	%r199, %r12, %r326;
	mul.lo.s32 	%r200, %r199, 5;
	mul.wide.u32 	%rd15, %r200, 4;
	add.s64 	%rd6, %rd5, %rd15;
	@%p5 bra 	$L__BB0_9;
	ld.global.u32 	%r201, [%rd6];
	xor.b32  	%r331, %r331, %r201;
	ld.global.u32 	%r202, [%rd6+4];
	xor.b32  	%r330, %r330, %r202;
	ld.global.u32 	%r203, [%rd6+8];
	xor.b32  	%r329, %r329, %r203;
	ld.global.u32 	%r204, [%rd6+12];
	xor.b32  	%r328, %r328, %r204;
	ld.global.u32 	%r205, [%rd6+16];
	xor.b32  	%r327, %r327, %r205;
$L__BB0_9:
	and.b32  	%r207, %r197, 2;
	setp.eq.s32 	%p6, %r207, 0;
	@%p6 bra 	$L__BB0_11;
	ld.global.u32 	%r208, [%rd6+20];
	xor.b32  	%r331, %r331, %r208;
	ld.global.u32 	%r209, [%rd6+24];
	xor.b32  	%r330, %r330, %r209;
	ld.global.u32 	%r210, [%rd6+28];
	xor.b32  	%r329, %r329, %r210;
	ld.global.u32 	%r211, [%rd6+32];
	xor.b32  	%r328, %r328, %r211;
	ld.global.u32 	%r212, [%rd6+36];
	xor.b32  	%r327, %r327, %r212;
$L__BB0_11:
	and.b32  	%r214, %r197, 4;
	setp.eq.s32 	%p7, %r214, 0;
	@%p7 bra 	$L__BB0_13;
	ld.global.u32 	%r215, [%rd6+40];
	xor.b32  	%r331, %r331, %r215;
	ld.global.u32 	%r216, [%rd6+44];
	xor.b32  	%r330, %r330, %r216;
	ld.global.u32 	%r217, [%rd6+48];
	xor.b32  	%r329, %r329, %r217;
	ld.global.u32 	%r218, [%rd6+52];
	xor.b32  	%r328, %r328, %r218;
	ld.global.u32 	%r219, [%rd6+56];
	xor.b32  	%r327, %r327, %r219;
$L__BB0_13:
	and.b32  	%r221, %r197, 8;
	setp.eq.s32 	%p8, %r221, 0;
	@%p8 bra 	$L__BB0_15;
	ld.global.u32 	%r222, [%rd6+60];
	xor.b32  	%r331, %r331, %r222;
	ld.global.u32 	%r223, [%rd6+64];
	xor.b32  	%r330, %r330, %r223;
	ld.global.u32 	%r224, [%rd6+68];
	xor.b32  	%r329, %r329, %r224;
	ld.global.u32 	%r225, [%rd6+72];
	xor.b32  	%r328, %r328, %r225;
	ld.global.u32 	%r226, [%rd6+76];
	xor.b32  	%r327, %r327, %r226;
$L__BB0_15:
	and.b32  	%r228, %r197, 16;
	setp.eq.s32 	%p9, %r228, 0;
	@%p9 bra 	$L__BB0_17;
	ld.global.u32 	%r229, [%rd6+80];
	xor.b32  	%r331, %r331, %r229;
	ld.global.u32 	%r230, [%rd6+84];
	xor.b32  	%r330, %r330, %r230;
	ld.global.u32 	%r231, [%rd6+88];
	xor.b32  	%r329, %r329, %r231;
	ld.global.u32 	%r232, [%rd6+92];
	xor.b32  	%r328, %r328, %r232;
	ld.global.u32 	%r233, [%rd6+96];
	xor.b32  	%r327, %r327, %r233;
$L__BB0_17:
	and.b32  	%r235, %r197, 32;
	setp.eq.s32 	%p10, %r235, 0;
	@%p10 bra 	$L__BB0_19;
	ld.global.u32 	%r236, [%rd6+100];
	xor.b32  	%r331, %r331, %r236;
	ld.global.u32 	%r237, [%rd6+104];
	xor.b32  	%r330, %r330, %r237;
	ld.global.u32 	%r238, [%rd6+108];
	xor.b32  	%r329, %r329, %r238;
	ld.global.u32 	%r239, [%rd6+112];
	xor.b32  	%r328, %r328, %r239;
	ld.global.u32 	%r240, [%rd6+116];
	xor.b32  	%r327, %r327, %r240;
$L__BB0_19:
	and.b32  	%r242, %r197, 64;
	setp.eq.s32 	%p11, %r242, 0;
	@%p11 bra 	$L__BB0_21;
	ld.global.u32 	%r243, [%rd6+120];
	xor.b32  	%r331, %r331, %r243;
	ld.global.u32 	%r244, [%rd6+124];
	xor.b32  	%r330, %r330, %r244;
	ld.global.u32 	%r245, [%rd6+128];
	xor.b32  	%r329, %r329, %r245;
	ld.global.u32 	%r246, [%rd6+132];
	xor.b32  	%r328, %r328, %r246;
	ld.global.u32 	%r247, [%rd6+136];
	xor.b32  	%r327, %r327, %r247;
$L__BB0_21:
	and.b32  	%r249, %r197, 128;
	setp.eq.s32 	%p12, %r249, 0;
	@%p12 bra 	$L__BB0_23;
	ld.global.u32 	%r250, [%rd6+140];
	xor.b32  	%r331, %r331, %r250;
	ld.global.u32 	%r251, [%rd6+144];
	xor.b32  	%r330, %r330, %r251;
	ld.global.u32 	%r252, [%rd6+148];
	xor.b32  	%r329, %r329, %r252;
	ld.global.u32 	%r253, [%rd6+152];
	xor.b32  	%r328, %r328, %r253;
	ld.global.u32 	%r254, [%rd6+156];
	xor.b32  	%r327, %r327, %r254;
$L__BB0_23:
	and.b32  	%r256, %r197, 256;
	setp.eq.s32 	%p13, %r256, 0;
	@%p13 bra 	$L__BB0_25;
	ld.global.u32 	%r257, [%rd6+160];
	xor.b32  	%r331, %r331, %r257;
	ld.global.u32 	%r258, [%rd6+164];
	xor.b32  	%r330, %r330, %r258;
	ld.global.u32 	%r259, [%rd6+168];
	xor.b32  	%r329, %r329, %r259;
	ld.global.u32 	%r260, [%rd6+172];
	xor.b32  	%r328, %r328, %r260;
	ld.global.u32 	%r261, [%rd6+176];
	xor.b32  	%r327, %r327, %r261;
$L__BB0_25:
	and.b32  	%r263, %r197, 512;
	setp.eq.s32 	%p14, %r263, 0;
	@%p14 bra 	$L__BB0_27;
	ld.global.u32 	%r264, [%rd6+180];
	xor.b32  	%r331, %r331, %r264;
	ld.global.u32 	%r265, [%rd6+184];
	xor.b32  	%r330, %r330, %r265;
	ld.global.u32 	%r266, [%rd6+188];
	xor.b32  	%r329, %r329, %r266;
	ld.global.u32 	%r267, [%rd6+192];
	xor.b32  	%r328, %r328, %r267;
	ld.global.u32 	%r268, [%rd6+196];
	xor.b32  	%r327, %r327, %r268;
$L__BB0_27:
	and.b32  	%r270, %r197, 1024;
	setp.eq.s32 	%p15, %r270, 0;
	@%p15 bra 	$L__BB0_29;
	ld.global.u32 	%r271, [%rd6+200];
	xor.b32  	%r331, %r331, %r271;
	ld.global.u32 	%r272, [%rd6+204];
	xor.b32  	%r330, %r330, %r272;
	ld.global.u32 	%r273, [%rd6+208];
	xor.b32  	%r329, %r329, %r273;
	ld.global.u32 	%r274, [%rd6+212];
	xor.b32  	%r328, %r328, %r274;
	ld.global.u32 	%r275, [%rd6+216];
	xor.b32  	%r327, %r327, %r275;
$L__BB0_29:
	and.b32  	%r277, %r197, 2048;
	setp.eq.s32 	%p16, %r277, 0;
	@%p16 bra 	$L__BB0_31;
	ld.global.u32 	%r278, [%rd6+220];
	xor.b32  	%r331, %r331, %r278;
	ld.global.u32 	%r279, [%rd6+224];
	xor.b32  	%r330, %r330, %r279;
	ld.global.u32 	%r280, [%rd6+228];
	xor.b32  	%r329, %r329, %r280;
	ld.global.u32 	%r281, [%rd6+232];
	xor.b32  	%r328, %r328, %r281;
	ld.global.u32 	%r282, [%rd6+236];
	xor.b32  	%r327, %r327, %r282;
$L__BB0_31:
	and.b32  	%r284, %r197, 4096;
	setp.eq.s32 	%p17, %r284, 0;
	@%p17 bra 	$L__BB0_33;
	ld.global.u32 	%r285, [%rd6+240];
	xor.b32  	%r331, %r331, %r285;
	ld.global.u32 	%r286, [%rd6+244];
	xor.b32  	%r330, %r330, %r286;
	ld.global.u32 	%r287, [%rd6+248];
	xor.b32  	%r329, %r329, %r287;
	ld.global.u32 	%r288, [%rd6+252];
	xor.b32  	%r328, %r328, %r288;
	ld.global.u32 	%r289, [%rd6+256];
	xor.b32  	%r327, %r327, %r289;
$L__BB0_33:
	and.b32  	%r291, %r197, 8192;
	setp.eq.s32 	%p18, %r291, 0;
	@%p18 bra 	$L__BB0_35;
	ld.global.u32 	%r292, [%rd6+260];
	xor.b32  	%r331, %r331, %r292;
	ld.global.u32 	%r293, [%rd6+264];
	xor.b32  	%r330, %r330, %r293;
	ld.global.u32 	%r294, [%rd6+268];
	xor.b32  	%r329, %r329, %r294;
	ld.global.u32 	%r295, [%rd6+272];
	xor.b32  	%r328, %r328, %r295;
	ld.global.u32 	%r296, [%rd6+276];
	xor.b32  	%r327, %r327, %r296;
$L__BB0_35:
	and.b32  	%r298, %r197, 16384;
	setp.eq.s32 	%p19, %r298, 0;
	@%p19 bra 	$L__BB0_37;
	ld.global.u32 	%r299, [%rd6+280];
	xor.b32  	%r331, %r331, %r299;
	ld.global.u32 	%r300, [%rd6+284];
	xor.b32  	%r330, %r330, %r300;
	ld.global.u32 	%r301, [%rd6+288];
	xor.b32  	%r329, %r329, %r301;
	ld.global.u32 	%r302, [%rd6+292];
	xor.b32  	%r328, %r328, %r302;
	ld.global.u32 	%r303, [%rd6+296];
	xor.b32  	%r327, %r327, %r303;
$L__BB0_37:
	and.b32  	%r305, %r197, 32768;
	setp.eq.s32 	%p20, %r305, 0;
	@%p20 bra 	$L__BB0_39;
	ld.global.u32 	%r306, [%rd6+300];
	xor.b32  	%r331, %r331, %r306;
	ld.global.u32 	%r307, [%rd6+304];
	xor.b32  	%r330, %r330, %r307;
	ld.global.u32 	%r308, [%rd6+308];
	xor.b32  	%r329, %r329, %r308;
	ld.global.u32 	%r309, [%rd6+312];
	xor.b32  	%r328, %r328, %r309;
	ld.global.u32 	%r310, [%rd6+316];
	xor.b32  	%r327, %r327, %r310;
$L__BB0_39:
	add.s32 	%r326, %r326, 16;
	setp.ne.s32 	%p21, %r326, 32;
	@%p21 bra 	$L__BB0_7;
	mad.lo.s32 	%r311, %r320, -31, %r12;
	add.s32 	%r320, %r311, 1;
	setp.ne.s32 	%p22, %r320, 5;
	@%p22 bra 	$L__BB0_6;
	st.global.u32 	[%rd2+4], %r331;
	st.global.u32 	[%rd2+8], %r330;
	st.global.u32 	[%rd2+12], %r329;
	st.global.u32 	[%rd2+16], %r328;
	st.global.u32 	[%rd2+20], %r327;
	add.s32 	%r314, %r314, 1;
	setp.lt.u32 	%p23, %r314, %r3;
	@%p23 bra 	$L__BB0_5;
$L__BB0_42:
	shr.u64 	%rd7, %rd17, 2;
	add.s32 	%r313, %r313, 1;
	setp.gt.u64 	%p24, %rd17, 3;
	mov.u64 	%rd17, %rd7;
	@%p24 bra 	$L__BB0_3;
$L__BB0_43:
	mov.b32 	%r312, 0;
	st.global.v2.u32 	[%rd2+24], {%r312, %r312};
	st.global.u32 	[%rd2+32], %r312;
	mov.b64 	%rd16, 0;
	st.global.u64 	[%rd2+40], %rd16;
$L__BB0_44:
	ret;

}
	// .globl	_Z23generate_uniform_kernelP17curandStateXORWOWjPf
.visible .entry _Z23generate_uniform_kernelP17curandStateXORWOWjPf(
	.param .u64 .ptr .align 1 _Z23generate_uniform_kernelP17curandStateXORWOWjPf_param_0,
	.param .u32 _Z23generate_uniform_kernelP17curandStateXORWOWjPf_param_1,
	.param .u64 .ptr .align 1 _Z23generate_uniform_kernelP17curandStateXORWOWjPf_param_2
)
{
	.reg .pred 	%p<2>;
	.reg .b32 	%r<21>;
	.reg .b32 	%f<3>;
	.reg .b64 	%rd<9>;

	ld.param.u64 	%rd1, [_Z23generate_uniform_kernelP17curandStateXORWOWjPf_param_0];
	ld.param.u32 	%r2, [_Z23generate_uniform_kernelP17curandStateXORWOWjPf_param_1];
	ld.param.u64 	%rd2, [_Z23generate_uniform_kernelP17curandStateXORWOWjPf_param_2];
	mov.u32 	%r3, %tid.x;
	mov.u32 	%r4, %ctaid.x;
	mov.u32 	%r5, %ntid.x;
	mad.lo.s32 	%r1, %r4, %r5, %r3;
	setp.ge.u32 	%p1, %r1, %r2;
	@%p1 bra 	$L__BB1_2;
	cvta.to.global.u64 	%rd3, %rd1;
	cvta.to.global.u64 	%rd4, %rd2;
	mul.wide.s32 	%rd5, %r1, 48;
	add.s64 	%rd6, %rd3, %rd5;
	ld.global.v2.u32 	{%r6, %r7}, [%rd6];
	ld.global.v2.u32 	{%r8, %r9}, [%rd6+8];
	ld.global.v2.u32 	{%r10, %r11}, [%rd6+16];
	shr.u32 	%r12, %r7, 2;
	xor.b32  	%r13, %r12, %r7;
	shl.b32 	%r14, %r11, 4;
	shl.b32 	%r15, %r13, 1;
	xor.b32  	%r16, %r14, %r15;
	xor.b32  	%r17, %r16, %r11;
	xor.b32  	%r18, %r17, %r13;
	add.s32 	%r19, %r6, 362437;
	add.s32 	%r20, %r18, %r19;
	cvt.rn.f32.u32 	%f1, %r20;
	fma.rn.f32 	%f2, %f1, 0f2F800000, 0f2F000000;
	st.global.v2.u32 	[%rd6], {%r19, %r8};
	st.global.v2.u32 	[%rd6+8], {%r9, %r10};
	st.global.v2.u32 	[%rd6+16], {%r11, %r18};
	mul.wide.s32 	%rd7, %r1, 4;
	add.s64 	%rd8, %rd4, %rd7;
	st.global.f32 	[%rd8], %f2;
$L__BB1_2:
	ret;

}
	// .globl	_Z22generate_normal_kernelP17curandStateXORWOWjPf
.visible .entry _Z22generate_normal_kernelP17curandStateXORWOWjPf(
	.param .u64 .ptr .align 1 _Z22generate_normal_kernelP17curandStateXORWOWjPf_param_0,
	.param .u32 _Z22generate_normal_kernelP17curandStateXORWOWjPf_param_1,
	.param .u64 .ptr .align 1 _Z22generate_normal_kernelP17curandStateXORWOWjPf_param_2
)
{
	.reg .pred 	%p<6>;
	.reg .b32 	%r<52>;
	.reg .b32 	%f<37>;
	.reg .b64 	%rd<9>;
	.reg .b64 	%fd<2>;

	ld.param.u64 	%rd2, [_Z22generate_normal_kernelP17curandStateXORWOWjPf_param_0];
	ld.param.u32 	%r20, [_Z22generate_normal_kernelP17curandStateXORWOWjPf_param_1];
	ld.param.u64 	%rd3, [_Z22generate_normal_kernelP17curandStateXORWOWjPf_param_2];
	mov.u32 	%r21, %tid.x;
	mov.u32 	%r22, %ctaid.x;
	mov.u32 	%r23, %ntid.x;
	mad.lo.s32 	%r1, %r22, %r23, %r21;
	setp.ge.u32 	%p1, %r1, %r20;
	@%p1 bra 	$L__BB2_5;
	cvta.to.global.u64 	%rd4, %rd2;
	mul.wide.s32 	%rd5, %r1, 48;
	add.s64 	%rd1, %rd4, %rd5;
	ld.global.v2.u32 	{%r51, %r3}, [%rd1];
	ld.global.v2.u32 	{%r4, %r50}, [%rd1+8];
	ld.global.v2.u32 	{%r49, %r48}, [%rd1+16];
	ld.global.v2.u32 	{%r8, %r9}, [%rd1+24];
	ld.global.f64 	%fd1, [%rd1+40];
	setp.eq.s32 	%p2, %r8, 1;
	@%p2 bra 	$L__BB2_3;
	shr.u32 	%r25, %r3, 2;
	xor.b32  	%r26, %r25, %r3;
	shl.b32 	%r27, %r48, 4;
	shl.b32 	%r28, %r26, 1;
	xor.b32  	%r29, %r27, %r28;
	xor.b32  	%r30, %r29, %r48;
	xor.b32  	%r47, %r30, %r26;
	add.s32 	%r31, %r51, %r47;
	add.s32 	%r32, %r31, 362437;
	shr.u32 	%r33, %r4, 2;
	xor.b32  	%r34, %r33, %r4;
	shl.b32 	%r35, %r47, 4;
	shl.b32 	%r36, %r34, 1;
	xor.b32  	%r37, %r36, %r35;
	xor.b32  	%r38, %r37, %r34;
	xor.b32  	%r46, %r38, %r47;
	add.s32 	%r51, %r51, 724874;
	add.s32 	%r39, %r46, %r51;
	cvt.rn.f32.u32 	%f6, %r32;
	fma.rn.f32 	%f7, %f6, 0f2F800000, 0f2F000000;
	cvt.rn.f32.u32 	%f8, %r39;
	fma.rn.f32 	%f9, %f8, 0f30C90FDB, 0f30490FDB;
	setp.lt.f32 	%p3, %f7, 0f00800000;
	mul.f32 	%f10, %f7, 0f4B000000;
	selp.f32 	%f11, %f10, %f7, %p3;
	selp.f32 	%f12, 0fC1B80000, 0f00000000, %p3;
	mov.b32 	%r40, %f11;
	add.s32 	%r41, %r40, -1059760811;
	and.b32  	%r42, %r41, -8388608;
	sub.s32 	%r43, %r40, %r42;
	mov.b32 	%f13, %r43;
	cvt.rn.f32.s32 	%f14, %r42;
	fma.rn.f32 	%f15, %f14, 0f34000000, %f12;
	add.f32 	%f16, %f13, 0fBF800000;
	fma.rn.f32 	%f17, %f16, 0fBE055027, 0f3E1039F6;
	fma.rn.f32 	%f18, %f17, %f16, 0fBDF8CDCC;
	fma.rn.f32 	%f19, %f18, %f16, 0f3E0F2955;
	fma.rn.f32 	%f20, %f19, %f16, 0fBE2AD8B9;
	fma.rn.f32 	%f21, %f20, %f16, 0f3E4CED0B;
	fma.rn.f32 	%f22, %f21, %f16, 0fBE7FFF22;
	fma.rn.f32 	%f23, %f22, %f16, 0f3EAAAA78;
	fma.rn.f32 	%f24, %f23, %f16, 0fBF000000;
	mul.f32 	%f25, %f16, %f24;
	fma.rn.f32 	%f26, %f25, %f16, %f16;
	fma.rn.f32 	%f27, %f15, 0f3F317218, %f26;
	setp.gt.u32 	%p4, %r40, 2139095039;
	fma.rn.f32 	%f28, %f11, 0f7F800000, 0f7F800000;
	selp.f32 	%f29, %f28, %f27, %p4;
	setp.eq.f32 	%p5, %f11, 0f00000000;
	mul.f32 	%f30, %f29, 0fC0000000;
	selp.f32 	%f31, 0f7F800000, %f30, %p5;
	sqrt.rn.f32 	%f32, %f31;
	sin.approx.f32 	%f33, %f9;
	cos.approx.f32 	%f34, %f9;
	mul.f32 	%f36, %f32, %f33;
	mul.f32 	%f35, %f32, %f34;
	mov.b32 	%r45, 1;
	bra.uni 	$L__BB2_4;
$L__BB2_3:
	ld.global.f32 	%f35, [%rd1+32];
	mov.b32 	%r45, 0;
	mov.u32 	%r46, %r48;
	mov.u32 	%r47, %r49;
	mov.u32 	%r48, %r50;
	mov.u32 	%r49, %r4;
	mov.u32 	%r50, %r3;
	mov.f32 	%f36, %f35;
$L__BB2_4:
	st.global.v2.u32 	[%rd1], {%r51, %r50};
	st.global.v2.u32 	[%rd1+8], {%r49, %r48};
	st.global.v2.u32 	[%rd1+16], {%r47, %r46};
	st.global.v2.u32 	[%rd1+24], {%r45, %r9};
	st.global.f32 	[%rd1+32], %f35;
	st.global.f64 	[%rd1+40], %fd1;
	cvta.to.global.u64 	%rd6, %rd3;
	mul.wide.s32 	%rd7, %r1, 4;
	add.s64 	%rd8, %rd6, %rd7;
	st.global.f32 	[%rd8], %f36;
$L__BB2_5:
	ret;

}


// ===== COMPILED SASS (sm_100) =====

	.target	sm_100

	.elftype	@"ET_EXEC"


//--------------------- .note.nv.tkinfo           --------------------------
	.section	.note.nv.tkinfo,"",@"SHT_NOTE"
	.sectionflags	@"SHF_NOTE_NV_TKINFO"
	.tkinfo
        /*0018*/ 	.word	0x00000002
        /*0030*/ 	.string	""
        /*0030*/ 	.string	"ptxas"
        /*0030*/ 	.string	"Cuda compilation tools, release 13.0, V13.0.88"
        /*0030*/ 	.string	"Build cuda_13.0.r13.0/compiler.36424714_0"
        /*0030*/ 	.string	"-arch sm_100 -m 64 "



//--------------------- .note.nv.cuinfo           --------------------------
	.section	.note.nv.cuinfo,"",@"SHT_NOTE"
	.sectionflags	@"SHF_NOTE_NV_CUINFO"
        /*0018*/ 	.short	0x0002
        /*001a*/ 	.short	0x0064
        /*001c*/ 	.short	0x0082
	.zero		2


//--------------------- .nv.info                  --------------------------
	.section	.nv.info,"",@"SHT_CUDA_INFO"
	.align	4


	//----- nvinfo : EIATTR_REGCOUNT
	.align		4
        /*0000*/ 	.byte	0x04, 0x2f
        /*0002*/ 	.short	(.L_10 - .L_9)
	.align		4
.L_9:
        /*0004*/ 	.word	index@(_Z12setup_kernelP17curandStateXORWOWj)
        /*0008*/ 	.word	0x0000001f


	//----- nvinfo : EIATTR_FRAME_SIZE
	.align		4
.L_10:
        /*000c*/ 	.byte	0x04, 0x11
        /*000e*/ 	.short	(.L_12 - .L_11)
	.align		4
.L_11:
        /*0010*/ 	.word	index@(_Z12setup_kernelP17curandStateXORWOWj)
        /*0014*/ 	.word	0x00000000


	//----- nvinfo : EIATTR_REGCOUNT
	.align		4
.L_12:
        /*0018*/ 	.byte	0x04, 0x2f
        /*001a*/ 	.short	(.L_14 - .L_13)
	.align		4
.L_13:
        /*001c*/ 	.word	index@(_Z23generate_uniform_kernelP17curandStateXORWOWjPf)
        /*0020*/ 	.word	0x00000014


	//----- nvinfo : EIATTR_FRAME_SIZE
	.align		4
.L_14:
        /*0024*/ 	.byte	0x04, 0x11
        /*0026*/ 	.short	(.L_16 - .L_15)
	.align		4
.L_15:
        /*0028*/ 	.word	index@(_Z23generate_uniform_kernelP17curandStateXORWOWjPf)
        /*002c*/ 	.word	0x00000000


	//----- nvinfo : EIATTR_REGCOUNT
	.align		4
.L_16:
        /*0030*/ 	.byte	0x04, 0x2f
        /*0032*/ 	.short	(.L_18 - .L_17)
	.align		4
.L_17:
        /*0034*/ 	.word	index@(_Z22generate_normal_kernelP17curandStateXORWOWjPf)
        /*0038*/ 	.word	0x0000001c


	//----- nvinfo : EIATTR_FRAME_SIZE
	.align		4
.L_18:
        /*003c*/ 	.byte	0x04, 0x11
        /*003e*/ 	.short	(.L_20 - .L_19)
	.align		4
.L_19:
        /*0040*/ 	.word	index@($__internal_0_$__cuda_sm20_sqrt_rn_f32_slowpath)
        /*0044*/ 	.word	0x00000000


	//----- nvinfo : EIATTR_FRAME_SIZE
	.align		4
.L_20:
        /*0048*/ 	.byte	0x04, 0x11
        /*004a*/ 	.short	(.L_22 - .L_21)
	.align		4
.L_21:
        /*004c*/ 	.word	index@(_Z22generate_normal_kernelP17curandStateXORWOWjPf)
        /*0050*/ 	.word	0x00000000


	//----- nvinfo : EIATTR_MIN_STACK_SIZE
	.align		4
.L_22:
        /*0054*/ 	.byte	0x04, 0x12
        /*0056*/ 	.short	(.L_24 - .L_23)
	.align		4
.L_23:
        /*0058*/ 	.word	index@(_Z22generate_normal_kernelP17curandStateXORWOWjPf)
        /*005c*/ 	.word	0x00000000


	//----- nvinfo : EIATTR_MIN_STACK_SIZE
	.align		4
.L_24:
        /*0060*/ 	.byte	0x04, 0x12
        /*0062*/ 	.short	(.L_26 - .L_25)
	.align		4
.L_25:
        /*0064*/ 	.word	index@(_Z23generate_uniform_kernelP17curandStateXORWOWjPf)
        /*0068*/ 	.word	0x00000000


	//----- nvinfo : EIATTR_MIN_STACK_SIZE
	.align		4
.L_26:
        /*006c*/ 	.byte	0x04, 0x12
        /*006e*/ 	.short	(.L_28 - .L_27)
	.align		4
.L_27:
        /*0070*/ 	.word	index@(_Z12setup_kernelP17curandStateXORWOWj)
        /*0074*/ 	.word	0x00000000
.L_28:


//--------------------- .nv.compat                --------------------------
	.section	.nv.compat,"",@"SHT_CUDA_COMPAT_INFO"
	.align	4
        /*0000*/ 	.byte	0x02, 0x09, 0x00, 0x00, 0x02, 0x02, 0x01, 0x00, 0x02, 0x05, 0x05, 0x00, 0x03, 0x07, 0x01, 0x01
        /*0010*/ 	.byte	0x02, 0x03, 0x00, 0x00, 0x02, 0x06, 0x01, 0x00, 0x04, 0x0b, 0x08, 0x00, 0x01, 0x00, 0x00, 0x00
        /*0020*/ 	.byte	0x00, 0x00, 0x00, 0x00


//--------------------- .nv.info._Z22generate_normal_kernelP17curandStateXORWOWjPf --------------------------
	.section	.nv.info._Z22generate_normal_kernelP17curandStateXORWOWjPf,"",@"SHT_CUDA_INFO"
	.sectionflags	@""
	.align	4


	//----- nvinfo : EIATTR_CUDA_API_VERSION
	.align		4
        /*0000*/ 	.byte	0x04, 0x37
        /*0002*/ 	.short	(.L_30 - .L_29)
.L_29:
        /*0004*/ 	.word	0x00000082


	//----- nvinfo : EIATTR_KPARAM_INFO
	.align		4
.L_30:
        /*0008*/ 	.byte	0x04, 0x17
        /*000a*/ 	.short	(.L_32 - .L_31)
.L_31:
        /*000c*/ 	.word	0x00000000
        /*0010*/ 	.short	0x0002
        /*0012*/ 	.short	0x0010
        /*0014*/ 	.byte	0x00, 0xf5, 0x21, 0x00


	//----- nvinfo : EIATTR_KPARAM_INFO
	.align		4
.L_32:
        /*0018*/ 	.byte	0x04, 0x17
        /*001a*/ 	.short	(.L_34 - .L_33)
.L_33:
        /*001c*/ 	.word	0x00000000
        /*0020*/ 	.short	0x0001
        /*0022*/ 	.short	0x0008
        /*0024*/ 	.byte	0x00, 0xf0, 0x11, 0x00


	//----- nvinfo : EIATTR_KPARAM_INFO
	.align		4
.L_34:
        /*0028*/ 	.byte	0x04, 0x17
        /*002a*/ 	.short	(.L_36 - .L_35)
.L_35:
        /*002c*/ 	.word	0x00000000
        /*0030*/ 	.short	0x0000
        /*0032*/ 	.short	0x0000
        /*0034*/ 	.byte	0x00, 0xf5, 0x21, 0x00


	//----- nvinfo : EIATTR_SPARSE_MMA_MASK
	.align		4
.L_36:
        /*0038*/ 	.byte	0x03, 0x50
        /*003a*/ 	.short	0x0000


	//----- nvinfo : EIATTR_MAXREG_COUNT
	.align		4
        /*003c*/ 	.byte	0x03, 0x1b
        /*003e*/ 	.short	0x00ff


	//----- nvinfo : EIATTR_MERCURY_ISA_VERSION
	.align		4
        /*0040*/ 	.byte	0x03, 0x5f
        /*0042*/ 	.short	0x0101


	//----- nvinfo : EIATTR_VRC_CTA_INIT_COUNT
	.align		4
        /*0044*/ 	.byte	0x02, 0x4a
	.zero		1
	.zero		1


	//----- nvinfo : EIATTR_EXIT_INSTR_OFFSETS
	.align		4
        /*0048*/ 	.byte	0x04, 0x1c
        /*004a*/ 	.short	(.L_38 - .L_37)


	//   ....[0]....
.L_37:
        /*004c*/ 	.word	0x00000070


	//   ....[1]....
        /*0050*/ 	.word	0x000006c0


	//----- nvinfo : EIATTR_CRS_STACK_SIZE
	.align		4
.L_38:
        /*0054*/ 	.byte	0x04, 0x1e
        /*0056*/ 	.short	(.L_40 - .L_39)
.L_39:
        /*0058*/ 	.word	0x00000000


	//----- nvinfo : EIATTR_CBANK_PARAM_SIZE
	.align		4
.L_40:
        /*005c*/ 	.byte	0x03, 0x19
        /*005e*/ 	.short	0x0018


	//----- nvinfo : EIATTR_PARAM_CBANK
	.align		4
        /*0060*/ 	.byte	0x04, 0x0a
        /*0062*/ 	.short	(.L_42 - .L_41)
	.align		4
.L_41:
        /*0064*/ 	.word	index@(.nv.constant0._Z22generate_normal_kernelP17curandStateXORWOWjPf)
        /*0068*/ 	.short	0x0380
        /*006a*/ 	.short	0x0018


	//----- nvinfo : EIATTR_SW_WAR
	.align		4
.L_42:
        /*006c*/ 	.byte	0x04, 0x36
        /*006e*/ 	.short	(.L_44 - .L_43)
.L_43:
        /*0070*/ 	.word	0x00000008
.L_44:


//--------------------- .nv.info._Z23generate_uniform_kernelP17curandStateXORWOWjPf --------------------------
	.section	.nv.info._Z23generate_uniform_kernelP17curandStateXORWOWjPf,"",@"SHT_CUDA_INFO"
	.sectionflags	@""
	.align	4


	//----- nvinfo : EIATTR_CUDA_API_VERSION
	.align		4
        /*0000*/ 	.byte	0x04, 0x37
        /*0002*/ 	.short	(.L_46 - .L_45)
.L_45:
        /*0004*/ 	.word	0x00000082


	//----- nvinfo : EIATTR_KPARAM_INFO
	.align		4
.L_46:
        /*0008*/ 	.byte	0x04, 0x17
        /*000a*/ 	.short	(.L_48 - .L_47)
.L_47:
        /*000c*/ 	.word	0x00000000
        /*0010*/ 	.short	0x0002
        /*0012*/ 	.short	0x0010
        /*0014*/ 	.byte	0x00, 0xf5, 0x21, 0x00


	//----- nvinfo : EIATTR_KPARAM_INFO
	.align		4
.L_48:
        /*0018*/ 	.byte	0x04, 0x17
        /*001a*/ 	.short	(.L_50 - .L_49)
.L_49:
        /*001c*/ 	.word	0x00000000
        /*0020*/ 	.short	0x0001
        /*0022*/ 	.short	0x0008
        /*0024*/ 	.byte	0x00, 0xf0, 0x11, 0x00


	//----- nvinfo : EIATTR_KPARAM_INFO
	.align		4
.L_50:
        /*0028*/ 	.byte	0x04, 0x17
        /*002a*/ 	.short	(.L_52 - .L_51)
.L_51:
        /*002c*/ 	.word	0x00000000
        /*0030*/ 	.short	0x0000
        /*0032*/ 	.short	0x0000
        /*0034*/ 	.byte	0x00, 0xf5, 0x21, 0x00


	//----- nvinfo : EIATTR_SPARSE_MMA_MASK
	.align		4
.L_52:
        /*0038*/ 	.byte	0x03, 0x50
        /*003a*/ 	.short	0x0000


	//----- nvinfo : EIATTR_MAXREG_COUNT
	.align		4
        /*003c*/ 	.byte	0x03, 0x1b
        /*003e*/ 	.short	0x00ff


	//----- nvinfo : EIATTR_MERCURY_ISA_VERSION
	.align		4
        /*0040*/ 	.byte	0x03, 0x5f
        /*0042*/ 	.short	0x0101


	//----- nvinfo : EIATTR_VRC_CTA_INIT_COUNT
	.align		4
        /*0044*/ 	.byte	0x02, 0x4a
	.zero		1
	.zero		1


	//----- nvinfo : EIATTR_EXIT_INSTR_OFFSETS
	.align		4
        /*0048*/ 	.byte	0x04, 0x1c
        /*004a*/ 	.short	(.L_54 - .L_53)


	//   ....[0]....
.L_53:
        /*004c*/ 	.word	0x00000070


	//   ....[1]....
        /*0050*/ 	.word	0x00000230


	//----- nvinfo : EIATTR_CBANK_PARAM_SIZE
	.align		4
.L_54:
        /*0054*/ 	.byte	0x03, 0x19
        /*0056*/ 	.short	0x0018


	//----- nvinfo : EIATTR_PARAM_CBANK
	.align		4
        /*0058*/ 	.byte	0x04, 0x0a
        /*005a*/ 	.short	(.L_56 - .L_55)
	.align		4
.L_55:
        /*005c*/ 	.word	index@(.nv.constant0._Z23generate_uniform_kernelP17curandStateXORWOWjPf)
        /*0060*/ 	.short	0x0380
        /*0062*/ 	.short	0x0018


	//----- nvinfo : EIATTR_SW_WAR
	.align		4
.L_56:
        /*0064*/ 	.byte	0x04, 0x36
        /*0066*/ 	.short	(.L_58 - .L_57)
.L_57:
        /*0068*/ 	.word	0x00000008
.L_58:


//--------------------- .nv.info._Z12setup_kernelP17curandStateXORWOWj --------------------------
	.section	.nv.info._Z12setup_kernelP17curandStateXORWOWj,"",@"SHT_CUDA_INFO"
	.sectionflags	@""
	.align	4


	//----- nvinfo : EIATTR_CUDA_API_VERSION
	.align		4
        /*0000*/ 	.byte	0x04, 0x37
        /*0002*/ 	.short	(.L_60 - .L_59)
.L_59:
        /*0004*/ 	.word	0x00000082


	//----- nvinfo : EIATTR_KPARAM_INFO
	.align		4
.L_60:
        /*0008*/ 	.byte	0x04, 0x17
        /*000a*/ 	.short	(.L_62 - .L_61)
.L_61:
        /*000c*/ 	.word	0x00000000
        /*0010*/ 	.short	0x0001
        /*0012*/ 	.short	0x0008
        /*0014*/ 	.byte	0x00, 0xf0, 0x11, 0x00


	//----- nvinfo : EIATTR_KPARAM_INFO
	.align		4
.L_62:
        /*0018*/ 	.byte	0x04, 0x17
        /*001a*/ 	.short	(.L_64 - .L_63)
.L_63:
        /*001c*/ 	.word	0x00000000
        /*0020*/ 	.short	0x0000
        /*0022*/ 	.short	0x0000
        /*0024*/ 	.byte	0x00, 0xf5, 0x21, 0x00


	//----- nvinfo : EIATTR_SPARSE_MMA_MASK
	.align		4
.L_64:
        /*0028*/ 	.byte	0x03, 0x50
        /*002a*/ 	.short	0x0000


	//----- nvinfo : EIATTR_MAXREG_COUNT
	.align		4
        /*002c*/ 	.byte	0x03, 0x1b
        /*002e*/ 	.short	0x00ff


	//----- nvinfo : EIATTR_MERCURY_ISA_VERSION
	.align		4
        /*0030*/ 	.byte	0x03, 0x5f
        /*0032*/ 	.short	0x0101


	//----- nvinfo : EIATTR_VRC_CTA_INIT_COUNT
	.align		4
        /*0034*/ 	.byte	0x02, 0x4a
	.zero		1
	.zero		1


	//----- nvinfo : EIATTR_EXIT_INSTR_OFFSETS
	.align		4
        /*0038*/ 	.byte	0x04, 0x1c
        /*003a*/ 	.short	(.L_66 - .L_65)


	//   ....[0]....
.L_65:
        /*003c*/ 	.word	0x00000070


	//   ....[1]....
        /*0040*/ 	.word	0x00000eb0


	//----- nvinfo : EIATTR_CRS_STACK_SIZE
	.align		4
.L_66:
        /*0044*/ 	.byte	0x04, 0x1e
        /*0046*/ 	.short	(.L_68 - .L_67)
.L_67:
        /*0048*/ 	.word	0x00000000


	//----- nvinfo : EIATTR_CBANK_PARAM_SIZE
	.align		4
.L_68:
        /*004c*/ 	.byte	0x03, 0x19
        /*004e*/ 	.short	0x000c


	//----- nvinfo : EIATTR_PARAM_CBANK
	.align		4
        /*0050*/ 	.byte	0x04, 0x0a
        /*0052*/ 	.short	(.L_70 - .L_69)
	.align		4
.L_69:
        /*0054*/ 	.word	index@(.nv.constant0._Z12setup_kernelP17curandStateXORWOWj)
        /*0058*/ 	.short	0x0380
        /*005a*/ 	.short	0x000c


	//----- nvinfo : EIATTR_SW_WAR
	.align		4
.L_70:
        /*005c*/ 	.byte	0x04, 0x36
        /*005e*/ 	.short	(.L_72 - .L_71)
.L_71:
        /*0060*/ 	.word	0x00000008
.L_72:


//--------------------- .nv.callgraph             --------------------------
	.section	.nv.callgraph,"",@"SHT_CUDA_CALLGRAPH"
	.align	4
	.sectionentsize	8
	.align		4
        /*0000*/ 	.word	0x00000000
	.align		4
        /*0004*/ 	.word	0xffffffff
	.align		4
        /*0008*/ 	.word	0x00000000
	.align		4
        /*000c*/ 	.word	0xfffffffe
	.align		4
        /*0010*/ 	.word	0x00000000
	.align		4
        /*0014*/ 	.word	0xfffffffd
	.align		4
        /*0018*/ 	.word	0x00000000
	.align		4
        /*001c*/ 	.word	0xfffffffc


//--------------------- .nv.constant4             --------------------------
	.section	.nv.constant4,"a",@progbits
	.align	8
	.align		8
.nv.constant4:
        /*0000*/ 	.dword	precalc_xorwow_matrix
	.align		8
        /*0008*/ 	.dword	precalc_xorwow_offset_matrix
	.align		8
        /*0010*/ 	.dword	mrg32k3aM1
	.align		8
        /*0018*/ 	.dword	mrg32k3aM2
	.align		8
        /*0020*/ 	.dword	mrg32k3aM1SubSeq
	.align		8
        /*0028*/ 	.dword	mrg32k3aM2SubSeq
	.align		8
        /*0030*/ 	.dword	mrg32k3aM1Seq
	.align		8
        /*0038*/ 	.dword	mrg32k3aM2Seq


//--------------------- .nv.constant3             --------------------------
	.section	.nv.constant3,"a",@progbits
	.align	8
.nv.constant3:
	.type		__cr_lgamma_table,@object
	.size		__cr_lgamma_table,(.L_8 - __cr_lgamma_table)
__cr_lgamma_table:
        /*0000*/ 	.byte	0x00, 0x00, 0x00, 0x00, 0x00, 0x00, 0x00, 0x00, 0x00, 0x00, 0x00, 0x00, 0x00, 0x00, 0x00, 0x00
        /*0010*/ 	.byte	0xef, 0x39, 0xfa, 0xfe, 0x42, 0x2e, 0xe6, 0x3f, 0x02, 0x20, 0x2a, 0xfa, 0x0b, 0xab, 0xfc, 0x3f
        /*0020*/ 	.byte	0xf9, 0x2c, 0x92, 0x7c, 0xa7, 0x6c, 0x09, 0x40, 0xc9, 0x79, 0x44, 0x3c, 0x64, 0x26, 0x13, 0x40
        /*0030*/ 	.byte	0xca, 0x01, 0xcf, 0x3a, 0x27, 0x51, 0x1a, 0x40, 0x30, 0xcc, 0x2d, 0xf3, 0xe1, 0x0c, 0x21, 0x40
        /*0040*/ 	.byte	0x0d, 0xb7, 0xfc, 0x82, 0x8e, 0x35, 0x25, 0x40
.L_8:


//--------------------- .text._Z22generate_normal_kernelP17curandStateXORWOWjPf --------------------------
	.section	.text._Z22generate_normal_kernelP17curandStateXORWOWjPf,"ax",@progbits
	.align	128
        .global         _Z22generate_normal_kernelP17curandStateXORWOWjPf
        .type           _Z22generate_normal_kernelP17curandStateXORWOWjPf,@function
        .size           _Z22generate_normal_kernelP17curandStateXORWOWjPf,(.L_x_18 - _Z22generate_normal_kernelP17curandStateXORWOWjPf)
        .other          _Z22generate_normal_kernelP17curandStateXORWOWjPf,@"STO_CUDA_ENTRY STV_DEFAULT"
_Z22generate_normal_kernelP17curandStateXORWOWjPf:
.text._Z22generate_normal_kernelP17curandStateXORWOWjPf:
[----:B------:R-:W-:Y:S01]  /*0000*/  LDC R1, c[0x0][0x37c] ;  /* 0x0000df00ff017b82 */ /* 0x000fe20000000800 */
[----:B------:R-:W0:Y:S07]  /*0010*/  S2R R12, SR_TID.X ;  /* 0x00000000000c7919 */ /* 0x000e2e0000002100 */
[----:B------:R-:W0:Y:S01]  /*0020*/  S2UR UR4, SR_CTAID.X ;  /* 0x00000000000479c3 */ /* 0x000e220000002500 */
[----:B------:R-:W1:Y:S07]  /*0030*/  LDCU UR5, c[0x0][0x388] ;  /* 0x00007100ff0577ac */ /* 0x000e6e0008000800 */
[----:B------:R-:W0:Y:S02]  /*0040*/  LDC R3, c[0x0][0x360] ;  /* 0x0000d800ff037b82 */ /* 0x000e240000000800 */
[----:B0-----:R-:W-:-:S05]  /*0050*/  IMAD R12, R3, UR4, R12 ;  /* 0x00000004030c7c24 */ /* 0x001fca000f8e020c */
[----:B-1----:R-:W-:-:S13]  /*0060*/  ISETP.GE.U32.AND P0, PT, R12, UR5, PT ;  /* 0x000000050c007c0c */ /* 0x002fda000bf06070 */
[----:B------:R-:W-:Y:S05]  /*0070*/  @P0 EXIT ;  /* 0x000000000000094d */ /* 0x000fea0003800000 */
[----:B------:R-:W0:Y:S01]  /*0080*/  LDC.64 R2, c[0x0][0x380] ;  /* 0x0000e000ff027b82 */ /* 0x000e220000000a00 */
[----:B------:R-:W1:Y:S01]  /*0090*/  LDCU.64 UR4, c[0x0][0x358] ;  /* 0x00006b00ff0477ac */ /* 0x000e620008000a00 */
[----:B0-----:R-:W-:-:S05]  /*00a0*/  IMAD.WIDE R2, R12, 0x30, R2 ;  /* 0x000000300c027825 */ /* 0x001fca00078e0202 */
[----:B-1----:R-:W2:Y:S04]  /*00b0*/  LDG.E.64 R20, desc[UR4][R2.64+0x18] ;  /* 0x0000180402147981 */ /* 0x002ea8000c1e1b00 */
[----:B------:R0:W5:Y:S04]  /*00c0*/  LDG.E.64 R4, desc[UR4][R2.64+0x28] ;  /* 0x0000280402047981 */ /* 0x000168000c1e1b00 */
[----:B------:R0:W5:Y:S04]  /*00d0*/  LDG.E.64 R10, desc[UR4][R2.64] ;  /* 0x00000004020a7981 */ /* 0x000168000c1e1b00 */
[----:B------:R0:W5:Y:S04]  /*00e0*/  LDG.E.64 R8, desc[UR4][R2.64+0x8] ;  /* 0x0000080402087981 */ /* 0x000168000c1e1b00 */
[----:B------:R0:W5:Y:S01]  /*00f0*/  LDG.E.64 R6, desc[UR4][R2.64+0x10] ;  /* 0x0000100402067981 */ /* 0x000162000c1e1b00 */
[----:B------:R-:W-:Y:S01]  /*0100*/  BSSY.RECONVERGENT B0, `(.L_x_0) ;  /* 0x0000050000007945 */ /* 0x000fe20003800200 */
[----:B--2---:R-:W-:-:S13]  /*0110*/  ISETP.NE.AND P0, PT, R20, 0x1, PT ;  /* 0x000000011400780c */ /* 0x004fda0003f05270 */
[----:B0-----:R-:W-:Y:S05]  /*0120*/  @!P0 BRA `(.L_x_1) ;  /* 0x0000000400148947 */ /* 0x001fea0003800000 */
[----:B-----5:R-:W-:Y:S01]  /*0130*/  SHF.R.U32.HI R0, RZ, 0x2, R11 ;  /* 0x00000002ff007819 */ /* 0x020fe2000001160b */
[----:B------:R-:W-:Y:S01]  /*0140*/  HFMA2 R16, -RZ, RZ, 1.5048828125, 33.21875 ;  /* 0x3e055027ff107431 */ /* 0x000fe200000001ff */
[----:B------:R-:W-:Y:S01]  /*0150*/  SHF.L.U32 R14, R7, 0x4, RZ ;  /* 0x00000004070e7819 */ /* 0x000fe200000006ff */
[----:B------:R-:W-:Y:S01]  /*0160*/  BSSY.RECONVERGENT B1, `(.L_x_2) ;  /* 0x000003a000017945 */ /* 0x000fe20003800200 */
[----:B------:R-:W-:-:S04]  /*0170*/  LOP3.LUT R0, R0, R11, RZ, 0x3c, !PT ;  /* 0x0000000b00007212 */ /* 0x000fc800078e3cff */
[----:B------:R-:W-:-:S04]  /*0180*/  SHF.L.U32 R11, R0, 0x1, RZ ;  /* 0x00000001000b7819 */ /* 0x000fc800000006ff */
[----:B------:R-:W-:-:S04]  /*0190*/  LOP3.LUT R11, R7, R14, R11, 0x96, !PT ;  /* 0x0000000e070b7212 */ /* 0x000fc800078e960b */
[----:B------:R-:W-:Y:S01]  /*01a0*/  LOP3.LUT R14, R11, R0, RZ, 0x3c, !PT ;  /* 0x000000000b0e7212 */ /* 0x000fe200078e3cff */
[----:B------:R-:W-:-:S03]  /*01b0*/  IMAD.MOV.U32 R11, RZ, RZ, 0x2f800000 ;  /* 0x2f800000ff0b7424 */ /* 0x000fc600078e00ff */
[C---:B------:R-:W-:Y:S01]  /*01c0*/  IADD3 R0, PT, PT, R10.reuse, 0x587c5, R14 ;  /* 0x000587c50a007810 */ /* 0x040fe20007ffe00e */
[----:B------:R-:W-:-:S03]  /*01d0*/  VIADD R10, R10, 0xb0f8a ;  /* 0x000b0f8a0a0a7836 */ /* 0x000fc60000000000 */
[----:B------:R-:W-:-:S05]  /*01e0*/  I2FP.F32.U32 R0, R0 ;  /* 0x0000000000007245 */ /* 0x000fca0000201000 */
[----:B------:R-:W-:-:S05]  /*01f0*/  FFMA R0, R0, R11, 1.1641532182693481445e-10 ;  /* 0x2f00000000007423 */ /* 0x000fca000000000b */
[----:B------:R-:W-:-:S13]  /*0200*/  FSETP.GEU.AND P0, PT, R0, 1.175494350822287508e-38, PT ;  /* 0x008000000000780b */ /* 0x000fda0003f0e000 */
[----:B------:R-:W-:-:S05]  /*0210*/  @!P0 FMUL R0, R0, 8388608 ;  /* 0x4b00000000008820 */ /* 0x000fca0000400000 */
[----:B------:R-:W-:-:S04]  /*0220*/  IADD3 R11, PT, PT, R0, -0x3f2aaaab, RZ ;  /* 0xc0d55555000b7810 */ /* 0x000fc80007ffe0ff */
[----:B------:R-:W-:-:S05]  /*0230*/  LOP3.LUT R13, R11, 0xff800000, RZ, 0xc0, !PT ;  /* 0xff8000000b0d7812 */ /* 0x000fca00078ec0ff */
[----:B------:R-:W-:-:S04]  /*0240*/  IMAD.IADD R11, R0, 0x1, -R13 ;  /* 0x00000001000b7824 */ /* 0x000fc800078e0a0d */
[----:B------:R-:W-:Y:S01]  /*0250*/  FADD R15, R11, -1 ;  /* 0xbf8000000b0f7421 */ /* 0x000fe20000000000 */
[----:B------:R-:W-:Y:S02]  /*0260*/  FSEL R11, RZ, -23, P0 ;  /* 0xc1b80000ff0b7808 */ /* 0x000fe40000000000 */
[----:B------:R-:W-:Y:S01]  /*0270*/  ISETP.GT.U32.AND P0, PT, R0, 0x7f7fffff, PT ;  /* 0x7f7fffff0000780c */ /* 0x000fe20003f04070 */
[----:B------:R-:W-:-:S04]  /*0280*/  FFMA R16, R15, -R16, 0.14084610342979431152 ;  /* 0x3e1039f60f107423 */ /* 0x000fc80000000810 */
[----:B------:R-:W-:-:S04]  /*0290*/  FFMA R16, R15, R16, -0.12148627638816833496 ;  /* 0xbdf8cdcc0f107423 */ /* 0x000fc80000000010 */
[----:B------:R-:W-:-:S04]  /*02a0*/  FFMA R16, R15, R16, 0.13980610668659210205 ;  /* 0x3e0f29550f107423 */ /* 0x000fc80000000010 */
[----:B------:R-:W-:-:S04]  /*02b0*/  FFMA R16, R15, R16, -0.16684235632419586182 ;  /* 0xbe2ad8b90f107423 */ /* 0x000fc80000000010 */
[----:B------:R-:W-:-:S04]  /*02c0*/  FFMA R16, R15, R16, 0.20012299716472625732 ;  /* 0x3e4ced0b0f107423 */ /* 0x000fc80000000010 */
[----:B------:R-:W-:-:S04]  /*02d0*/  FFMA R16, R15, R16, -0.24999669194221496582 ;  /* 0xbe7fff220f107423 */ /* 0x000fc80000000010 */
[----:B------:R-:W-:-:S04]  /*02e0*/  FFMA R16, R15, R16, 0.33333182334899902344 ;  /* 0x3eaaaa780f107423 */ /* 0x000fc80000000010 */
[C---:B------:R-:W-:Y:S01]  /*02f0*/  FFMA R18, R15.reuse, R16, -0.5 ;  /* 0xbf0000000f127423 */ /* 0x040fe20000000010 */
[----:B------:R-:W-:Y:S01]  /*0300*/  I2FP.F32.S32 R16, R13 ;  /* 0x0000000d00107245 */ /* 0x000fe20000201400 */
[----:B------:R-:W-:Y:S02]  /*0310*/  IMAD.MOV.U32 R13, RZ, RZ, 0x7f800000 ;  /* 0x7f800000ff0d7424 */ /* 0x000fe400078e00ff */
[C---:B------:R-:W-:Y:S02]  /*0320*/  FMUL R18, R15.reuse, R18 ;  /* 0x000000120f127220 */ /* 0x040fe40000400000 */
[----:B------:R-:W-:Y:S01]  /*0330*/  FFMA R16, R16, 1.1920928955078125e-07, R11 ;  /* 0x3400000010107823 */ /* 0x000fe2000000000b */
[----:B------:R-:W-:Y:S01]  /*0340*/  SHF.R.U32.HI R11, RZ, 0x2, R8 ;  /* 0x00000002ff0b7819 */ /* 0x000fe20000011608 */
[----:B------:R-:W-:-:S03]  /*0350*/  FFMA R15, R15, R18, R15 ;  /* 0x000000120f0f7223 */ /* 0x000fc6000000000f */
[----:B------:R-:W-:Y:S01]  /*0360*/  LOP3.LUT R11, R11, R8, RZ, 0x3c, !PT ;  /* 0x000000080b0b7212 */ /* 0x000fe200078e3cff */
[----:B------:R-:W-:Y:S01]  /*0370*/  FFMA R15, R16, 0.69314718246459960938, R15 ;  /* 0x3f317218100f7823 */ /* 0x000fe2000000000f */
[C---:B------:R-:W-:Y:S01]  /*0380*/  @P0 FFMA R15, R0.reuse, R13, +INF ;  /* 0x7f800000000f0423 */ /* 0x040fe2000000000d */
[----:B------:R-:W-:Y:S02]  /*0390*/  FSETP.NEU.AND P0, PT, R0, RZ, PT ;  /* 0x000000ff0000720b */ /* 0x000fe40003f0d000 */
[----:B------:R-:W-:Y:S01]  /*03a0*/  SHF.L.U32 R13, R11, 0x1, RZ ;  /* 0x000000010b0d7819 */ /* 0x000fe200000006ff */
[----:B------:R-:W-:Y:S01]  /*03b0*/  FMUL R15, R15, -2 ;  /* 0xc00000000f0f7820 */ /* 0x000fe20000400000 */
[----:B------:R-:W-:-:S04]  /*03c0*/  SHF.L.U32 R8, R14, 0x4, RZ ;  /* 0x000000040e087819 */ /* 0x000fc800000006ff */
[----:B------:R-:W-:Y:S02]  /*03d0*/  FSEL R17, R15, +INF , P0 ;  /* 0x7f8000000f117808 */ /* 0x000fe40000000000 */
[----:B------:R-:W-:Y:S01]  /*03e0*/  LOP3.LUT R13, R11, R13, R8, 0x96, !PT ;  /* 0x0000000d0b0d7212 */ /* 0x000fe200078e9608 */
[----:B------:R-:W-:Y:S01]  /*03f0*/  IMAD.MOV.U32 R11, RZ, RZ, 0x30c90fdb ;  /* 0x30c90fdbff0b7424 */ /* 0x000fe200078e00ff */
[----:B------:R-:W-:Y:S01]  /*0400*/  IADD3 R8, PT, PT, R17, -0xd000000, RZ ;  /* 0xf300000011087810 */ /* 0x000fe20007ffe0ff */
[----:B------:R0:W1:Y:S01]  /*0410*/  MUFU.RSQ R16, R17 ;  /* 0x0000001100107308 */ /* 0x0000620000001400 */
[----:B------:R-:W-:Y:S02]  /*0420*/  LOP3.LUT R15, R13, R14, RZ, 0x3c, !PT ;  /* 0x0000000e0d0f7212 */ /* 0x000fe400078e3cff */
[----:B------:R-:W-:Y:S02]  /*0430*/  ISETP.GT.U32.AND P0, PT, R8, 0x727fffff, PT ;  /* 0x727fffff0800780c */ /* 0x000fe40003f04070 */
[----:B------:R-:W-:-:S04]  /*0440*/  IADD3 R0, PT, PT, R15, R10, RZ ;  /* 0x0000000a0f007210 */ /* 0x000fc80007ffe0ff */
[----:B------:R-:W-:-:S05]  /*0450*/  I2FP.F32.U32 R0, R0 ;  /* 0x0000000000007245 */ /* 0x000fca0000201000 */
[----:B------:R-:W-:Y:S02]  /*0460*/  FFMA R8, R0, R11, 7.314590599882819788e-10 ;  /* 0x30490fdb00087423 */ /* 0x000fe4000000000b */
[----:B0-----:R-:W-:Y:S05]  /*0470*/  @!P0 BRA `(.L_x_3) ;  /* 0x0000000000108947 */ /* 0x001fea0003800000 */
[----:B------:R-:W-:-:S07]  /*0480*/  MOV R19, 0x4a0 ;  /* 0x000004a000137802 */ /* 0x000fce0000000f00 */
[----:B-1----:R-:W-:Y:S05]  /*0490*/  CALL.REL.NOINC `($__internal_0_$__cuda_sm20_sqrt_rn_f32_slowpath) ;  /* 0x00000000008c7944 */ /* 0x002fea0003c00000 */
[----:B------:R-:W-:Y:S01]  /*04a0*/  MOV R0, R11 ;  /* 0x0000000b00007202 */ /* 0x000fe20000000f00 */
[----:B------:R-:W-:Y:S06]  /*04b0*/  BRA `(.L_x_4) ;  /* 0x0000000000107947 */ /* 0x000fec0003800000 */
.L_x_3:
[----:B-1----:R-:W-:Y:S01]  /*04c0*/  FMUL.FTZ R0, R17, R16 ;  /* 0x0000001011007220 */ /* 0x002fe20000410000 */
[----:B------:R-:W-:-:S03]  /*04d0*/  FMUL.FTZ R13, R16, 0.5 ;  /* 0x3f000000100d7820 */ /* 0x000fc60000410000 */
[----:B------:R-:W-:-:S04]  /*04e0*/  FFMA R11, -R0, R0, R17 ;  /* 0x00000000000b7223 */ /* 0x000fc80000000111 */
[----:B------:R-:W-:-:S07]  /*04f0*/  FFMA R0, R11, R13, R0 ;  /* 0x0000000d0b007223 */ /* 0x000fce0000000000 */
.L_x_4:
[----:B------:R-:W-:Y:S05]  /*0500*/  BSYNC.RECONVERGENT B1 ;  /* 0x0000000000017941 */ /* 0x000fea0003800200 */
.L_x_2:
[----:B------:R-:W-:Y:S01]  /*0510*/  FMUL.RZ R8, R8, 0.15915493667125701904 ;  /* 0x3e22f98308087820 */ /* 0x000fe2000040c000 */
[----:B------:R-:W-:-:S03]  /*0520*/  HFMA2 R16, -RZ, RZ, 0, 5.9604644775390625e-08 ;  /* 0x00000001ff107431 */ /* 0x000fc600000001ff */
[----:B------:R-:W0:Y:S08]  /*0530*/  MUFU.SIN R11, R8 ;  /* 0x00000008000b7308 */ /* 0x000e300000000400 */
[----:B------:R-:W1:Y:S01]  /*0540*/  MUFU.COS R13, R8 ;  /* 0x00000008000d7308 */ /* 0x000e620000000000 */
[-C--:B0-----:R-:W-:Y:S01]  /*0550*/  FMUL R23, R11, R0.reuse ;  /* 0x000000000b177220 */ /* 0x081fe20000400000 */
[----:B-1----:R-:W-:Y:S01]  /*0560*/  FMUL R25, R13, R0 ;  /* 0x000000000d197220 */ /* 0x002fe20000400000 */
[----:B------:R-:W-:Y:S06]  /*0570*/  BRA `(.L_x_5) ;  /* 0x0000000000207947 */ /* 0x000fec0003800000 */
.L_x_1:
[----:B------:R-:W2:Y:S01]  /*0580*/  LDG.E R25, desc[UR4][R2.64+0x20] ;  /* 0x0000200402197981 */ /* 0x000ea2000c1e1900 */
[----:B-----5:R-:W-:Y:S02]  /*0590*/  IMAD.MOV.U32 R15, RZ, RZ, R7 ;  /* 0x000000ffff0f7224 */ /* 0x020fe400078e0007 */
[----:B------:R-:W-:Y:S01]  /*05a0*/  HFMA2 R16, -RZ, RZ, 0, 0 ;  /* 0x00000000ff107431 */ /* 0x000fe200000001ff */
[----:B------:R-:W-:Y:S01]  /*05b0*/  MOV R14, R6 ;  /* 0x00000006000e7202 */ /* 0x000fe20000000f00 */
[----:B------:R-:W-:Y:S01]  /*05c0*/  IMAD.MOV.U32 R7, RZ, RZ, R9 ;  /* 0x000000ffff077224 */ /* 0x000fe200078e0009 */
[----:B------:R-:W-:Y:S01]  /*05d0*/  MOV R6, R8 ;  /* 0x0000000800067202 */ /* 0x000fe20000000f00 */
[----:B------:R-:W-:Y:S01]  /*05e0*/  IMAD.MOV.U32 R9, RZ, RZ, R11 ;  /* 0x000000ffff097224 */ /* 0x000fe200078e000b */
[----:B--2---:R-:W-:-:S07]  /*05f0*/  MOV R23, R25 ;  /* 0x0000001900177202 */ /* 0x004fce0000000f00 */
.L_x_5:
[----:B------:R-:W-:Y:S05]  /*0600*/  BSYNC.RECONVERGENT B0 ;  /* 0x0000000000007941 */ /* 0x000fea0003800200 */
.L_x_0:
[----:B------:R-:W0:Y:S01]  /*0610*/  LDC.64 R18, c[0x0][0x390] ;  /* 0x0000e400ff127b82 */ /* 0x000e220000000a00 */
[----:B------:R-:W-:Y:S01]  /*0620*/  MOV R8, R10 ;  /* 0x0000000a00087202 */ /* 0x000fe20000000f00 */
[----:B------:R-:W-:Y:S01]  /*0630*/  STG.E.64 desc[UR4][R2.64+0x8], R6 ;  /* 0x0000080602007986 */ /* 0x000fe2000c101b04 */
[----:B------:R-:W-:-:S03]  /*0640*/  MOV R17, R21 ;  /* 0x0000001500117202 */ /* 0x000fc60000000f00 */
[----:B------:R-:W-:Y:S04]  /*0650*/  STG.E.64 desc[UR4][R2.64+0x10], R14 ;  /* 0x0000100e02007986 */ /* 0x000fe8000c101b04 */
[----:B------:R-:W-:Y:S04]  /*0660*/  STG.E.64 desc[UR4][R2.64+0x28], R4 ;  /* 0x0000280402007986 */ /* 0x000fe8000c101b04 */
[----:B------:R-:W-:Y:S04]  /*0670*/  STG.E desc[UR4][R2.64+0x20], R25 ;  /* 0x0000201902007986 */ /* 0x000fe8000c101904 */
[----:B------:R-:W-:Y:S04]  /*0680*/  STG.E.64 desc[UR4][R2.64], R8 ;  /* 0x0000000802007986 */ /* 0x000fe8000c101b04 */
[----:B------:R-:W-:Y:S01]  /*0690*/  STG.E.64 desc[UR4][R2.64+0x18], R16 ;  /* 0x0000181002007986 */ /* 0x000fe2000c101b04 */
[----:B0-----:R-:W-:-:S05]  /*06a0*/  IMAD.WIDE R12, R12, 0x4, R18 ;  /* 0x000000040c0c7825 */ /* 0x001fca00078e0212 */
[----:B------:R-:W-:Y:S01]  /*06b0*/  STG.E desc[UR4][R12.64], R23 ;  /* 0x000000170c007986 */ /* 0x000fe2000c101904 */
[----:B------:R-:W-:Y:S05]  /*06c0*/  EXIT ;  /* 0x000000000000794d */ /* 0x000fea0003800000 */
        .weak           $__internal_0_$__cuda_sm20_sqrt_rn_f32_slowpath
        .type           $__internal_0_$__cuda_sm20_sqrt_rn_f32_slowpath,@function
        .size           $__internal_0_$__cuda_sm20_sqrt_rn_f32_slowpath,(.L_x_18 - $__internal_0_$__cuda_sm20_sqrt_rn_f32_slowpath)
$__internal_0_$__cuda_sm20_sqrt_rn_f32_slowpath:
[----:B------:R-:W-:-:S13]  /*06d0*/  LOP3.LUT P0, RZ, R17, 0x7fffffff, RZ, 0xc0, !PT ;  /* 0x7fffffff11ff7812 */ /* 0x000fda000780c0ff */
[----:B------:R-:W-:Y:S01]  /*06e0*/  @!P0 IMAD.MOV.U32 R11, RZ, RZ, R17 ;  /* 0x000000ffff0b8224 */ /* 0x000fe200078e0011 */
[----:B------:R-:W-:Y:S06]  /*06f0*/  @!P0 BRA `(.L_x_6) ;  /* 0x0000000000448947 */ /* 0x000fec0003800000 */
[----:B------:R-:W-:Y:S02]  /*0700*/  FSETP.GEU.FTZ.AND P0, PT, R17, RZ, PT ;  /* 0x000000ff1100720b */ /* 0x000fe40003f1e000 */
[----:B------:R-:W-:-:S11]  /*0710*/  MOV R0, R17 ;  /* 0x0000001100007202 */ /* 0x000fd60000000f00 */
[----:B------:R-:W-:Y:S01]  /*0720*/  @!P0 MOV R11, 0x7fffffff ;  /* 0x7fffffff000b8802 */ /* 0x000fe20000000f00 */
[----:B------:R-:W-:Y:S06]  /*0730*/  @!P0 BRA `(.L_x_6) ;  /* 0x0000000000348947 */ /* 0x000fec0003800000 */
[----:B------:R-:W-:-:S13]  /*0740*/  FSETP.GTU.FTZ.AND P0, PT, |R0|, +INF , PT ;  /* 0x7f8000000000780b */ /* 0x000fda0003f1c200 */
[----:B------:R-:W-:Y:S01]  /*0750*/  @P0 FADD.FTZ R11, R0, 1 ;  /* 0x3f800000000b0421 */ /* 0x000fe20000010000 */
[----:B------:R-:W-:Y:S06]  /*0760*/  @P0 BRA `(.L_x_6) ;  /* 0x0000000000280947 */ /* 0x000fec0003800000 */
[----:B------:R-:W-:-:S13]  /*0770*/  FSETP.NEU.FTZ.AND P0, PT, |R0|, +INF , PT ;  /* 0x7f8000000000780b */ /* 0x000fda0003f1d200 */
[----:B------:R-:W-:-:S04]  /*0780*/  @P0 FFMA R13, R0, 1.84467440737095516160e+19, RZ ;  /* 0x5f800000000d0823 */ /* 0x000fc800000000ff */
[----:B------:R-:W0:Y:S02]  /*0790*/  @P0 MUFU.RSQ R16, R13 ;  /* 0x0000000d00100308 */ /* 0x000e240000001400 */
[----:B0-----:R-:W-:Y:S01]  /*07a0*/  @P0 FMUL.FTZ R18, R13, R16 ;  /* 0x000000100d120220 */ /* 0x001fe20000410000 */
[----:B------:R-:W-:-:S03]  /*07b0*/  @P0 FMUL.FTZ R16, R16, 0.5 ;  /* 0x3f00000010100820 */ /* 0x000fc60000410000 */
[----:B------:R-:W-:-:S04]  /*07c0*/  @P0 FADD.FTZ R11, -R18, -RZ ;  /* 0x800000ff120b0221 */ /* 0x000fc80000010100 */
[----:B------:R-:W-:Y:S01]  /*07d0*/  @P0 FFMA R17, R18, R11, R13 ;  /* 0x0000000b12110223 */ /* 0x000fe2000000000d */
[----:B------:R-:W-:-:S03]  /*07e0*/  @!P0 IMAD.MOV.U32 R11, RZ, RZ, R0 ;  /* 0x000000ffff0b8224 */ /* 0x000fc600078e0000 */
[----:B------:R-:W-:-:S04]  /*07f0*/  @P0 FFMA R16, R17, R16, R18 ;  /* 0x0000001011100223 */ /* 0x000fc80000000012 */
[----:B------:R-:W-:-:S07]  /*0800*/  @P0 FMUL.FTZ R11, R16, 2.3283064365386962891e-10 ;  /* 0x2f800000100b0820 */ /* 0x000fce0000410000 */
.L_x_6:
[----:B------:R-:W-:Y:S01]  /*0810*/  HFMA2 R17, -RZ, RZ, 0, 0 ;  /* 0x00000000ff117431 */ /* 0x000fe200000001ff */
[----:B------:R-:W-:-:S04]  /*0820*/  MOV R16, R19 ;  /* 0x0000001300107202 */ /* 0x000fc80000000f00 */
[----:B------:R-:W-:Y:S05]  /*0830*/  RET.REL.NODEC R16 `(_Z22generate_normal_kernelP17curandStateXORWOWjPf) ;  /* 0xfffffff410f07950 */ /* 0x000fea0003c3ffff */
.L_x_7:
[----:B------:R-:W-:-:S00]  /*0840*/  BRA `(.L_x_7) ;  /* 0xfffffffc00fc7947 */ /* 0x000fc0000383ffff */
[----:B------:R-:W-:-:S00]  /*0850*/  NOP ;  /* 0x0000000000007918 */ /* 0x000fc00000000000 */
        /* <DEDUP_REMOVED lines=10> */
.L_x_18:


//--------------------- .text._Z23generate_uniform_kernelP17curandStateXORWOWjPf --------------------------
	.section	.text._Z23generate_uniform_kernelP17curandStateXORWOWjPf,"ax",@progbits
	.align	128
        .global         _Z23generate_uniform_kernelP17curandStateXORWOWjPf
        .type           _Z23generate_uniform_kernelP17curandStateXORWOWjPf,@function
        .size           _Z23generate_uniform_kernelP17curandStateXORWOWjPf,(.L_x_20 - _Z23generate_uniform_kernelP17curandStateXORWOWjPf)
        .other          _Z23generate_uniform_kernelP17curandStateXORWOWjPf,@"STO_CUDA_ENTRY STV_DEFAULT"
_Z23generate_uniform_kernelP17curandStateXORWOWjPf:
.text._Z23generate_uniform_kernelP17curandStateXORWOWjPf:
        /* <DEDUP_REMOVED lines=9> */
[----:B------:R-:W1:Y:S07]  /*0090*/  LDCU.64 UR4, c[0x0][0x358] ;  /* 0x00006b00ff0477ac */ /* 0x000e6e0008000a00 */
[----:B------:R-:W2:Y:S01]  /*00a0*/  LDC.64 R8, c[0x0][0x390] ;  /* 0x0000e400ff087b82 */ /* 0x000ea20000000a00 */
[----:B0-----:R-:W-:-:S05]  /*00b0*/  IMAD.WIDE R2, R11, 0x30, R2 ;  /* 0x000000300b027825 */ /* 0x001fca00078e0202 */
[----:B-1----:R-:W3:Y:S04]  /*00c0*/  LDG.E.64 R12, desc[UR4][R2.64] ;  /* 0x00000004020c7981 */ /* 0x002ee8000c1e1b00 */
[----:B------:R-:W4:Y:S04]  /*00d0*/  LDG.E.64 R6, desc[UR4][R2.64+0x10] ;  /* 0x0000100402067981 */ /* 0x000f28000c1e1b00 */
[----:B------:R-:W5:Y:S01]  /*00e0*/  LDG.E.64 R4, desc[UR4][R2.64+0x8] ;  /* 0x0000080402047981 */ /* 0x000f62000c1e1b00 */
[----:B--2---:R-:W-:Y:S01]  /*00f0*/  IMAD.WIDE R8, R11, 0x4, R8 ;  /* 0x000000040b087825 */ /* 0x004fe200078e0208 */
[----:B---3--:R-:W-:-:S03]  /*0100*/  SHF.R.U32.HI R0, RZ, 0x2, R13 ;  /* 0x00000002ff007819 */ /* 0x008fc6000001160d */
[----:B------:R-:W-:Y:S01]  /*0110*/  VIADD R12, R12, 0x587c5 ;  /* 0x000587c50c0c7836 */ /* 0x000fe20000000000 */
[----:B------:R-:W-:Y:S01]  /*0120*/  LOP3.LUT R0, R0, R13, RZ, 0x3c, !PT ;  /* 0x0000000d00007212 */ /* 0x000fe200078e3cff */
[C---:B----4-:R-:W-:Y:S02]  /*0130*/  IMAD.SHL.U32 R10, R7.reuse, 0x10, RZ ;  /* 0x00000010070a7824 */ /* 0x050fe400078e00ff */
[----:B------:R-:W-:Y:S01]  /*0140*/  IMAD.MOV.U32 R15, RZ, RZ, R6 ;  /* 0x000000ffff0f7224 */ /* 0x000fe200078e0006 */
[----:B------:R-:W-:Y:S01]  /*0150*/  SHF.L.U32 R13, R0, 0x1, RZ ;  /* 0x00000001000d7819 */ /* 0x000fe200000006ff */
[----:B------:R-:W-:Y:S01]  /*0160*/  IMAD.MOV.U32 R16, RZ, RZ, R7 ;  /* 0x000000ffff107224 */ /* 0x000fe200078e0007 */
[----:B-----5:R-:W-:Y:S02]  /*0170*/  MOV R14, R5 ;  /* 0x00000005000e7202 */ /* 0x020fe40000000f00 */
[----:B------:R-:W-:-:S03]  /*0180*/  LOP3.LUT R13, R7, R10, R13, 0x96, !PT ;  /* 0x0000000a070d7212 */ /* 0x000fc600078e960d */
[----:B------:R-:W-:Y:S01]  /*0190*/  STG.E.64 desc[UR4][R2.64+0x8], R14 ;  /* 0x0000080e02007986 */ /* 0x000fe2000c101b04 */
[----:B------:R-:W-:Y:S01]  /*01a0*/  LOP3.LUT R17, R13, R0, RZ, 0x3c, !PT ;  /* 0x000000000d117212 */ /* 0x000fe200078e3cff */
[----:B------:R-:W-:-:S03]  /*01b0*/  IMAD.MOV.U32 R13, RZ, RZ, 0x2f800000 ;  /* 0x2f800000ff0d7424 */ /* 0x000fc600078e00ff */
[----:B------:R-:W-:Y:S01]  /*01c0*/  IADD3 R0, PT, PT, R17, R12, RZ ;  /* 0x0000000c11007210 */ /* 0x000fe20007ffe0ff */
[----:B------:R-:W-:Y:S03]  /*01d0*/  STG.E.64 desc[UR4][R2.64+0x10], R16 ;  /* 0x0000101002007986 */ /* 0x000fe6000c101b04 */
[----:B------:R-:W-:-:S05]  /*01e0*/  I2FP.F32.U32 R0, R0 ;  /* 0x0000000000007245 */ /* 0x000fca0000201000 */
[----:B------:R-:W-:Y:S01]  /*01f0*/  FFMA R5, R0, R13, 1.1641532182693481445e-10 ;  /* 0x2f00000000057423 */ /* 0x000fe2000000000d */
[----:B------:R-:W-:-:S05]  /*0200*/  MOV R13, R4 ;  /* 0x00000004000d7202 */ /* 0x000fca0000000f00 */
[----:B------:R-:W-:Y:S04]  /*0210*/  STG.E.64 desc[UR4][R2.64], R12 ;  /* 0x0000000c02007986 */ /* 0x000fe8000c101b04 */
[----:B------:R-:W-:Y:S01]  /*0220*/  STG.E desc[UR4][R8.64], R5 ;  /* 0x0000000508007986 */ /* 0x000fe2000c101904 */
[----:B------:R-:W-:Y:S05]  /*0230*/  EXIT ;  /* 0x000000000000794d */ /* 0x000fea0003800000 */
.L_x_8:
        /* <DEDUP_REMOVED lines=12> */
.L_x_20:


//--------------------- .text._Z12setup_kernelP17curandStateXORWOWj --------------------------
	.section	.text._Z12setup_kernelP17curandStateXORWOWj,"ax",@progbits
	.align	128
        .global         _Z12setup_kernelP17curandStateXORWOWj
        .type           _Z12setup_kernelP17curandStateXORWOWj,@function
        .size           _Z12setup_kernelP17curandStateXORWOWj,(.L_x_21 - _Z12setup_kernelP17curandStateXORWOWj)
        .other          _Z12setup_kernelP17curandStateXORWOWj,@"STO_CUDA_ENTRY STV_DEFAULT"
_Z12setup_kernelP17curandStateXORWOWj:
.text._Z12setup_kernelP17curandStateXORWOWj:
        /* <DEDUP_REMOVED lines=10> */
[----:B------:R-:W-:Y:S01]  /*00a0*/  IMAD.MOV.U32 R2, RZ, RZ, 0x3198c20f ;  /* 0x3198c20fff027424 */ /* 0x000fe200078e00ff */
[----:B------:R-:W-:Y:S01]  /*00b0*/  ISETP.NE.AND P0, PT, R13, RZ, PT ;  /* 0x000000ff0d00720c */ /* 0x000fe20003f05270 */
[----:B------:R-:W-:Y:S01]  /*00c0*/  IMAD.MOV.U32 R3, RZ, RZ, 0x5efdb30c ;  /* 0x5efdb30cff037424 */ /* 0x000fe200078e00ff */
[----:B------:R-:W-:Y:S01]  /*00d0*/  BSSY.RECONVERGENT B0, `(.L_x_9) ;  /* 0x00000da000007945 */ /* 0x000fe20003800200 */
[----:B------:R-:W-:Y:S02]  /*00e0*/  IMAD.MOV.U32 R4, RZ, RZ, 0x423bb012 ;  /* 0x423bb012ff047424 */ /* 0x000fe400078e00ff */
[----:B------:R-:W-:Y:S02]  /*00f0*/  IMAD.MOV.U32 R5, RZ, RZ, -0x75bd8fc ;  /* 0xf8a42704ff057424 */ /* 0x000fe400078e00ff */
[----:B------:R-:W-:-:S02]  /*0100*/  IMAD.MOV.U32 R8, RZ, RZ, -0x23270784 ;  /* 0xdcd8f87cff087424 */ /* 0x000fc400078e00ff */
[----:B------:R-:W-:Y:S02]  /*0110*/  IMAD.MOV.U32 R9, RZ, RZ, 0x57fa2510 ;  /* 0x57fa2510ff097424 */ /* 0x000fe400078e00ff */
[----:B0-----:R-:W-:-:S05]  /*0120*/  IMAD.WIDE R6, R13, 0x30, R6 ;  /* 0x000000300d067825 */ /* 0x001fca00078e0206 */
[----:B-1----:R0:W-:Y:S04]  /*0130*/  STG.E.64 desc[UR4][R6.64], R2 ;  /* 0x0000000206007986 */ /* 0x0021e8000c101b04 */
[----:B------:R0:W-:Y:S04]  /*0140*/  STG.E.64 desc[UR4][R6.64+0x8], R4 ;  /* 0x0000080406007986 */ /* 0x0001e8000c101b04 */
[----:B------:R0:W-:Y:S01]  /*0150*/  STG.E.64 desc[UR4][R6.64+0x10], R8 ;  /* 0x0000100806007986 */ /* 0x0001e2000c101b04 */
[----:B------:R-:W-:Y:S05]  /*0160*/  @!P0 BRA `(.L_x_10) ;  /* 0x0000000c00408947 */ /* 0x000fea0003800000 */
[----:B------:R-:W-:Y:S01]  /*0170*/  SHF.R.S32.HI R0, RZ, 0x1f, R13 ;  /* 0x0000001fff007819 */ /* 0x000fe2000001140d */
[----:B------:R-:W-:-:S07]  /*0180*/  IMAD.MOV.U32 R12, RZ, RZ, RZ ;  /* 0x000000ffff0c7224 */ /* 0x000fce00078e00ff */
.L_x_16:
[----:B0-----:R-:W-:Y:S01]  /*0190*/  LOP3.LUT R2, R13, 0x3, RZ, 0xc0, !PT ;  /* 0x000000030d027812 */ /* 0x001fe200078ec0ff */
[----:B------:R-:W-:Y:S03]  /*01a0*/  BSSY.RECONVERGENT B1, `(.L_x_11) ;  /* 0x00000c6000017945 */ /* 0x000fe60003800200 */
[----:B------:R-:W-:-:S04]  /*01b0*/  ISETP.NE.U32.AND P0, PT, R2, RZ, PT ;  /* 0x000000ff0200720c */ /* 0x000fc80003f05070 */
[----:B------:R-:W-:-:S13]  /*01c0*/  ISETP.NE.AND.EX P0, PT, RZ, RZ, PT, P0 ;  /* 0x000000ffff00720c */ /* 0x000fda0003f05300 */
[----:B------:R-:W-:Y:S05]  /*01d0*/  @!P0 BRA `(.L_x_12) ;  /* 0x0000000c00088947 */ /* 0x000fea0003800000 */
[----:B------:R-:W0:Y:S01]  /*01e0*/  LDC.64 R8, c[0x4][RZ] ;  /* 0x01000000ff087b82 */ /* 0x000e220000000a00 */
[----:B------:R-:W-:Y:S02]  /*01f0*/  IMAD.MOV.U32 R14, RZ, RZ, RZ ;  /* 0x000000ffff0e7224 */ /* 0x000fe400078e00ff */
[----:B0-----:R-:W-:-:S07]  /*0200*/  IMAD.WIDE.U32 R8, R12, 0xc80, R8 ;  /* 0x00000c800c087825 */ /* 0x001fce00078e0008 */
.L_x_15:
[----:B0-----:R-:W-:Y:S01]  /*0210*/  IMAD.MOV.U32 R15, RZ, RZ, RZ ;  /* 0x000000ffff0f7224 */ /* 0x001fe200078e00ff */
[----:B------:R-:W-:Y:S01]  /*0220*/  CS2R R2, SRZ ;  /* 0x0000000000027805 */ /* 0x000fe2000001ff00 */
[----:B------:R-:W-:Y:S01]  /*0230*/  IMAD.MOV.U32 R17, RZ, RZ, RZ ;  /* 0x000000ffff117224 */ /* 0x000fe200078e00ff */
[----:B------:R-:W-:-:S07]  /*0240*/  CS2R R4, SRZ ;  /* 0x0000000000047805 */ /* 0x000fce000001ff00 */
.L_x_14:
[----:B------:R-:W-:-:S05]  /*0250*/  IMAD.WIDE.U32 R10, R17, 0x4, R6 ;  /* 0x00000004110a7825 */ /* 0x000fca00078e0006 */
[----:B------:R0:W5:Y:S01]  /*0260*/  LDG.E R16, desc[UR4][R10.64+0x4] ;  /* 0x000004040a107981 */ /* 0x000162000c1e1900 */
[----:B------:R-:W-:-:S07]  /*0270*/  IMAD.MOV.U32 R19, RZ, RZ, RZ ;  /* 0x000000ffff137224 */ /* 0x000fce00078e00ff */
.L_x_13:
[----:B-----5:R-:W-:Y:S01]  /*0280*/  SHF.R.U32.HI R24, RZ, R19, R16 ;  /* 0x00000013ff187219 */ /* 0x020fe20000011610 */
[----:B0-----:R-:W-:-:S03]  /*0290*/  IMAD.SHL.U32 R10, R17, 0x20, RZ ;  /* 0x00000020110a7824 */ /* 0x001fc600078e00ff */
[----:B------:R-:W-:Y:S01]  /*02a0*/  LOP3.LUT R11, R24, 0x1, RZ, 0xc0, !PT ;  /* 0x00000001180b7812 */ /* 0x000fe200078ec0ff */
[----:B------:R-:W-:-:S03]  /*02b0*/  IMAD.IADD R10, R10, 0x1, R19 ;  /* 0x000000010a0a7824 */ /* 0x000fc600078e0213 */
[----:B------:R-:W-:Y:S01]  /*02c0*/  ISETP.NE.U32.AND P0, PT, R11, 0x1, PT ;  /* 0x000000010b00780c */ /* 0x000fe20003f05070 */
[----:B------:R-:W-:-:S03]  /*02d0*/  IMAD R11, R10, 0x5, RZ ;  /* 0x000000050a0b7824 */ /* 0x000fc600078e02ff */
[----:B------:R-:W-:Y:S01]  /*02e0*/  R2P PR, R24, 0x7e ;  /* 0x0000007e18007804 */ /* 0x000fe20000000000 */
[----:B------:R-:W-:-:S08]  /*02f0*/  IMAD.WIDE.U32 R10, R11, 0x4, R8 ;  /* 0x000000040b0a7825 */ /* 0x000fd000078e0008 */
[----:B------:R-:W2:Y:S04]  /*0300*/  @!P0 LDG.E R18, desc[UR4][R10.64] ;  /* 0x000000040a128981 */ /* 0x000ea8000c1e1900 */
[----:B------:R-:W3:Y:S04]  /*0310*/  @!P0 LDG.E R20, desc[UR4][R10.64+0x10] ;  /* 0x000010040a148981 */ /* 0x000ee8000c1e1900 */
[----:B------:R-:W4:Y:S04]  /*0320*/  @P1 LDG.E R22, desc[UR4][R10.64+0x14] ;  /* 0x000014040a161981 */ /* 0x000f28000c1e1900 */
[----:B------:R-:W4:Y:S04]  /*0330*/  @P2 LDG.E R26, desc[UR4][R10.64+0x28] ;  /* 0x000028040a1a2981 */ /* 0x000f28000c1e1900 */
[----:B------:R-:W4:Y:S04]  /*0340*/  @!P0 LDG.E R21, desc[UR4][R10.64+0x4] ;  /* 0x000004040a158981 */ /* 0x000f28000c1e1900 */
[----:B------:R-:W4:Y:S04]  /*0350*/  @!P0 LDG.E R23, desc[UR4][R10.64+0xc] ;  /* 0x00000c040a178981 */ /* 0x000f28000c1e1900 */
[----:B------:R-:W4:Y:S04]  /*0360*/  @P1 LDG.E R25, desc[UR4][R10.64+0x18] ;  /* 0x000018040a191981 */ /* 0x000f28000c1e1900 */
[----:B------:R-:W4:Y:S04]  /*0370*/  @P3 LDG.E R28, desc[UR4][R10.64+0x3c] ;  /* 0x00003c040a1c3981 */ /* 0x000f28000c1e1900 */
[----:B------:R-:W4:Y:S01]  /*0380*/  @P6 LDG.E R27, desc[UR4][R10.64+0x7c] ;  /* 0x00007c040a1b6981 */ /* 0x000f22000c1e1900 */
[----:B--2---:R-:W-:-:S03]  /*0390*/  @!P0 LOP3.LUT R15, R15, R18, RZ, 0x3c, !PT ;  /* 0x000000120f0f8212 */ /* 0x004fc600078e3cff */
[----:B------:R-:W2:Y:S01]  /*03a0*/  @!P0 LDG.E R18, desc[UR4][R10.64+0x8] ;  /* 0x000008040a128981 */ /* 0x000ea2000c1e1900 */
[----:B---3--:R-:W-:-:S03]  /*03b0*/  @!P0 LOP3.LUT R3, R3, R20, RZ, 0x3c, !PT ;  /* 0x0000001403038212 */ /* 0x008fc600078e3cff */
[----:B------:R-:W3:Y:S01]  /*03c0*/  @P1 LDG.E R20, desc[UR4][R10.64+0x24] ;  /* 0x000024040a141981 */ /* 0x000ee2000c1e1900 */
[----:B----4-:R-:W-:-:S03]  /*03d0*/  @P1 LOP3.LUT R15, R15, R22, RZ, 0x3c, !PT ;  /* 0x000000160f0f1212 */ /* 0x010fc600078e3cff */
[----:B------:R-:W4:Y:S01]  /*03e0*/  @P2 LDG.E R22, desc[UR4][R10.64+0x38] ;  /* 0x000038040a162981 */ /* 0x000f22000c1e1900 */
[----:B------:R-:W-:-:S03]  /*03f0*/  @P2 LOP3.LUT R15, R15, R26, RZ, 0x3c, !PT ;  /* 0x0000001a0f0f2212 */ /* 0x000fc600078e3cff */
[----:B------:R-:W4:Y:S01]  /*0400*/  @P4 LDG.E R26, desc[UR4][R10.64+0x50] ;  /* 0x000050040a1a4981 */ /* 0x000f22000c1e1900 */
[----:B------:R-:W-:-:S03]  /*0410*/  @!P0 LOP3.LUT R4, R4, R21, RZ, 0x3c, !PT ;  /* 0x0000001504048212 */ /* 0x000fc600078e3cff */
[----:B------:R-:W4:Y:S01]  /*0420*/  @P1 LDG.E R21, desc[UR4][R10.64+0x20] ;  /* 0x000020040a151981 */ /* 0x000f22000c1e1900 */
[----:B------:R-:W-:-:S03]  /*0430*/  @!P0 LOP3.LUT R2, R2, R23, RZ, 0x3c, !PT ;  /* 0x0000001702028212 */ /* 0x000fc600078e3cff */
[----:B------:R-:W4:Y:S01]  /*0440*/  @P2 LDG.E R23, desc[UR4][R10.64+0x2c] ;  /* 0x00002c040a172981 */ /* 0x000f22000c1e1900 */
[----:B------:R-:W-:-:S03]  /*0450*/  @P1 LOP3.LUT R4, R4, R25, RZ, 0x3c, !PT ;  /* 0x0000001904041212 */ /* 0x000fc600078e3cff */
[----:B------:R-:W4:Y:S01]  /*0460*/  @P2 LDG.E R25, desc[UR4][R10.64+0x34] ;  /* 0x000034040a192981 */ /* 0x000f22000c1e1900 */
[----:B--2---:R-:W-:-:S03]  /*0470*/  @!P0 LOP3.LUT R5, R5, R18, RZ, 0x3c, !PT ;  /* 0x0000001205058212 */ /* 0x004fc600078e3cff */
[----:B------:R-:W2:Y:S01]  /*0480*/  @P1 LDG.E R18, desc[UR4][R10.64+0x1c] ;  /* 0x00001c040a121981 */ /* 0x000ea2000c1e1900 */
[----:B---3--:R-:W-:-:S03]  /*0490*/  @P1 LOP3.LUT R3, R3, R20, RZ, 0x3c, !PT ;  /* 0x0000001403031212 */ /* 0x008fc600078e3cff */
[----:B------:R-:W3:Y:S01]  /*04a0*/  @P2 LDG.E R20, desc[UR4][R10.64+0x30] ;  /* 0x000030040a142981 */ /* 0x000ee2000c1e1900 */
[----:B----4-:R-:W-:-:S03]  /*04b0*/  @P2 LOP3.LUT R3, R3, R22, RZ, 0x3c, !PT ;  /* 0x0000001603032212 */ /* 0x010fc600078e3cff */
[----:B------:R-:W4:Y:S01]  /*04c0*/  @P3 LDG.E R22, desc[UR4][R10.64+0x4c] ;  /* 0x00004c040a163981 */ /* 0x000f22000c1e1900 */
[----:B------:R-:W-:-:S04]  /*04d0*/  @P3 LOP3.LUT R15, R15, R28, RZ, 0x3c, !PT ;  /* 0x0000001c0f0f3212 */ /* 0x000fc800078e3cff */
[----:B------:R-:W-:Y:S02]  /*04e0*/  @P4 LOP3.LUT R15, R15, R26, RZ, 0x3c, !PT ;  /* 0x0000001a0f0f4212 */ /* 0x000fe400078e3cff */
[----:B------:R-:W-:Y:S01]  /*04f0*/  @P1 LOP3.LUT R2, R2, R21, RZ, 0x3c, !PT ;  /* 0x0000001502021212 */ /* 0x000fe200078e3cff */
[----:B------:R-:W4:Y:S04]  /*0500*/  @P5 LDG.E R26, desc[UR4][R10.64+0x64] ;  /* 0x000064040a1a5981 */ /* 0x000f28000c1e1900 */
[----:B------:R-:W4:Y:S01]  /*0510*/  @P3 LDG.E R21, desc[UR4][R10.64+0x40] ;  /* 0x000040040a153981 */ /* 0x000f22000c1e1900 */
[----:B------:R-:W-:Y:S02]  /*0520*/  @P2 LOP3.LUT R4, R4, R23, RZ, 0x3c, !PT ;  /* 0x0000001704042212 */ /* 0x000fe400078e3cff */
[----:B------:R-:W-:Y:S01]  /*0530*/  @P2 LOP3.LUT R2, R2, R25, RZ, 0x3c, !PT ;  /* 0x0000001902022212 */ /* 0x000fe200078e3cff */
[----:B------:R-:W4:Y:S04]  /*0540*/  @P3 LDG.E R23, desc[UR4][R10.64+0x48] ;  /* 0x000048040a173981 */ /* 0x000f28000c1e1900 */
[----:B------:R-:W4:Y:S01]  /*0550*/  @P4 LDG.E R25, desc[UR4][R10.64+0x54] ;  /* 0x000054040a194981 */ /* 0x000f22000c1e1900 */
[----:B--2---:R-:W-:-:S03]  /*0560*/  @P1 LOP3.LUT R5, R5, R18, RZ, 0x3c, !PT ;  /* 0x0000001205051212 */ /* 0x004fc600078e3cff */
[----:B------:R-:W2:Y:S01]  /*0570*/  @P3 LDG.E R18, desc[UR4][R10.64+0x44] ;  /* 0x000044040a123981 */ /* 0x000ea2000c1e1900 */
[----:B---3--:R-:W-:-:S03]  /*0580*/  @P2 LOP3.LUT R5, R5, R20, RZ, 0x3c, !PT ;  /* 0x0000001405052212 */ /* 0x008fc600078e3cff */
[----:B------:R-:W3:Y:S01]  /*0590*/  @P4 LDG.E R20, desc[UR4][R10.64+0x58] ;  /* 0x000058040a144981 */ /* 0x000ee2000c1e1900 */
[----:B----4-:R-:W-:-:S03]  /*05a0*/  @P3 LOP3.LUT R3, R3, R22, RZ, 0x3c, !PT ;  /* 0x0000001603033212 */ /* 0x010fc600078e3cff */
[----:B------:R-:W4:Y:S01]  /*05b0*/  @P4 LDG.E R22, desc[UR4][R10.64+0x60] ;  /* 0x000060040a164981 */ /* 0x000f22000c1e1900 */
[----:B------:R-:W-:Y:S02]  /*05c0*/  LOP3.LUT P0, RZ, R24, 0x80, RZ, 0xc0, !PT ;  /* 0x0000008018ff7812 */ /* 0x000fe4000780c0ff */
[----:B------:R-:W-:Y:S02]  /*05d0*/  @P5 LOP3.LUT R15, R15, R26, RZ, 0x3c, !PT ;  /* 0x0000001a0f0f5212 */ /* 0x000fe400078e3cff */
[----:B------:R-:W4:Y:S01]  /*05e0*/  @P6 LDG.E R26, desc[UR4][R10.64+0x78] ;  /* 0x000078040a1a6981 */ /* 0x000f22000c1e1900 */
[----:B------:R-:W-:-:S03]  /*05f0*/  @P3 LOP3.LUT R4, R4, R21, RZ, 0x3c, !PT ;  /* 0x0000001504043212 */ /* 0x000fc600078e3cff */
[----:B------:R-:W4:Y:S01]  /*0600*/  @P4 LDG.E R21, desc[UR4][R10.64+0x5c] ;  /* 0x00005c040a154981 */ /* 0x000f22000c1e1900 */
[----:B------:R-:W-:-:S03]  /*0610*/  @P3 LOP3.LUT R2, R2, R23, RZ, 0x3c, !PT ;  /* 0x0000001702023212 */ /* 0x000fc600078e3cff */
[----:B------:R-:W4:Y:S01]  /*0620*/  @P5 LDG.E R23, desc[UR4][R10.64+0x68] ;  /* 0x000068040a175981 */ /* 0x000f22000c1e1900 */
[----:B------:R-:W-:-:S03]  /*0630*/  @P4 LOP3.LUT R4, R4, R25, RZ, 0x3c, !PT ;  /* 0x0000001904044212 */ /* 0x000fc600078e3cff */
[----:B------:R-:W4:Y:S01]  /*0640*/  @P5 LDG.E R25, desc[UR4][R10.64+0x70] ;  /* 0x000070040a195981 */ /* 0x000f22000c1e1900 */
[----:B--2---:R-:W-:-:S03]  /*0650*/  @P3 LOP3.LUT R5, R5, R18, RZ, 0x3c, !PT ;  /* 0x0000001205053212 */ /* 0x004fc600078e3cff */
[----:B------:R-:W2:Y:S01]  /*0660*/  @P5 LDG.E R18, desc[UR4][R10.64+0x6c] ;  /* 0x00006c040a125981 */ /* 0x000ea2000c1e1900 */
[----:B---3--:R-:W-:-:S03]  /*0670*/  @P4 LOP3.LUT R5, R5, R20, RZ, 0x3c, !PT ;  /* 0x0000001405054212 */ /* 0x008fc600078e3cff */
[----:B------:R-:W3:Y:S01]  /*0680*/  @P5 LDG.E R20, desc[UR4][R10.64+0x74] ;  /* 0x000074040a145981 */ /* 0x000ee2000c1e1900 */
[----:B----4-:R-:W-:-:S03]  /*0690*/  @P4 LOP3.LUT R3, R3, R22, RZ, 0x3c, !PT ;  /* 0x0000001603034212 */ /* 0x010fc600078e3cff */
[----:B------:R-:W4:Y:S01]  /*06a0*/  @P0 LDG.E R22, desc[UR4][R10.64+0x8c] ;  /* 0x00008c040a160981 */ /* 0x000f22000c1e1900 */
[----:B------:R-:W-:-:S03]  /*06b0*/  @P6 LOP3.LUT R15, R15, R26, RZ, 0x3c, !PT ;  /* 0x0000001a0f0f6212 */ /* 0x000fc600078e3cff */
        /* <DEDUP_REMOVED lines=13> */
[----:B------:R-:W-:Y:S02]  /*0790*/  @P6 LOP3.LUT R4, R4, R27, RZ, 0x3c, !PT ;  /* 0x0000001b04046212 */ /* 0x000fe400078e3cff */
[----:B------:R-:W-:Y:S02]  /*07a0*/  @P6 LOP3.LUT R2, R2, R21, RZ, 0x3c, !PT ;  /* 0x0000001502026212 */ /* 0x000fe400078e3cff */
[----:B------:R-:W-:Y:S02]  /*07b0*/  @P0 LOP3.LUT R4, R4, R23, RZ, 0x3c, !PT ;  /* 0x0000001704040212 */ /* 0x000fe400078e3cff */
[----:B------:R-:W-:Y:S02]  /*07c0*/  @P0 LOP3.LUT R2, R2, R25, RZ, 0x3c, !PT ;  /* 0x0000001902020212 */ /* 0x000fe400078e3cff */
[----:B--2---:R-:W-:Y:S02]  /*07d0*/  @P6 LOP3.LUT R5, R5, R18, RZ, 0x3c, !PT ;  /* 0x0000001205056212 */ /* 0x004fe400078e3cff */
[----:B---3--:R-:W-:-:S02]  /*07e0*/  @P6 LOP3.LUT R3, R3, R20, RZ, 0x3c, !PT ;  /* 0x0000001403036212 */ /* 0x008fc400078e3cff */
[----:B----4-:R-:W-:Y:S02]  /*07f0*/  @P0 LOP3.LUT R5, R5, R22, RZ, 0x3c, !PT ;  /* 0x0000001605050212 */ /* 0x010fe400078e3cff */
[----:B------:R-:W-:Y:S02]  /*0800*/  @P0 LOP3.LUT R3, R3, R26, RZ, 0x3c, !PT ;  /* 0x0000001a03030212 */ /* 0x000fe400078e3cff */
[----:B------:R-:W-:-:S13]  /*0810*/  R2P PR, R24.B1, 0x7f ;  /* 0x0000007f18007804 */ /* 0x000fda0000001000 */
[----:B------:R-:W2:Y:S04]  /*0820*/  @P0 LDG.E R18, desc[UR4][R10.64+0xa0] ;  /* 0x0000a0040a120981 */ /* 0x000ea8000c1e1900 */
[----:B------:R-:W3:Y:S04]  /*0830*/  @P1 LDG.E R22, desc[UR4][R10.64+0xb4] ;  /* 0x0000b4040a161981 */ /* 0x000ee8000c1e1900 */
[----:B------:R-:W4:Y:S04]  /*0840*/  @P2 LDG.E R26, desc[UR4][R10.64+0xc8] ;  /* 0x0000c8040a1a2981 */ /* 0x000f28000c1e1900 */
[----:B------:R-:W4:Y:S04]  /*0850*/  @P3 LDG.E R28, desc[UR4][R10.64+0xdc] ;  /* 0x0000dc040a1c3981 */ /* 0x000f28000c1e1900 */
[----:B------:R-:W4:Y:S04]  /*0860*/  @P0 LDG.E R23, desc[UR4][R10.64+0xa4] ;  /* 0x0000a4040a170981 */ /* 0x000f28000c1e1900 */
[----:B------:R-:W4:Y:S04]  /*0870*/  @P0 LDG.E R20, desc[UR4][R10.64+0xa8] ;  /* 0x0000a8040a140981 */ /* 0x000f28000c1e1900 */
[----:B------:R-:W4:Y:S04]  /*0880*/  @P4 LDG.E R25, desc[UR4][R10.64+0xf0] ;  /* 0x0000f0040a194981 */ /* 0x000f28000c1e1900 */
        /* <DEDUP_REMOVED lines=21> */
[----:B------:R-:W-:Y:S02]  /*09e0*/  LOP3.LUT P0, RZ, R24, 0x8000, RZ, 0xc0, !PT ;  /* 0x0000800018ff7812 */ /* 0x000fe4000780c0ff */
[----:B----4-:R-:W-:Y:S01]  /*09f0*/  @P5 LOP3.LUT R15, R15, R26, RZ, 0x3c, !PT ;  /* 0x0000001a0f0f5212 */ /* 0x010fe200078e3cff */
[----:B------:R-:W4:Y:S04]  /*0a00*/  @P3 LDG.E R24, desc[UR4][R10.64+0xe4] ;  /* 0x0000e4040a183981 */ /* 0x000f28000c1e1900 */
[----:B------:R-:W2:Y:S01]  /*0a10*/  @P6 LDG.E R26, desc[UR4][R10.64+0x118] ;  /* 0x000118040a1a6981 */ /* 0x000ea2000c1e1900 */
        /* <DEDUP_REMOVED lines=8> */
[----:B---3--:R-:W-:-:S03]  /*0aa0*/  @P2 LOP3.LUT R3, R3, R22, RZ, 0x3c, !PT ;  /* 0x0000001603032212 */ /* 0x008fc600078e3cff */
[----:B------:R-:W3:Y:S01]  /*0ab0*/  @P4 LDG.E R22, desc[UR4][R10.64+0x100] ;  /* 0x000100040a164981 */ /* 0x000ee2000c1e1900 */
[----:B--2---:R-:W-:-:S03]  /*0ac0*/  @P6 LOP3.LUT R15, R15, R26, RZ, 0x3c, !PT ;  /* 0x0000001a0f0f6212 */ /* 0x004fc600078e3cff */
[----:B------:R-:W2:Y:S01]  /*0ad0*/  @P0 LDG.E R26, desc[UR4][R10.64+0x12c] ;  /* 0x00012c040a1a0981 */ /* 0x000ea2000c1e1900 */
[----:B----4-:R-:W-:-:S03]  /*0ae0*/  @P2 LOP3.LUT R2, R2, R23, RZ, 0x3c, !PT ;  /* 0x0000001702022212 */ /* 0x010fc600078e3cff */
[----:B------:R-:W4:Y:S01]  /*0af0*/  @P4 LDG.E R23, desc[UR4][R10.64+0xfc] ;  /* 0x0000fc040a174981 */ /* 0x000f22000c1e1900 */
[----:B------:R-:W-:-:S03]  /*0b00*/  @P2 LOP3.LUT R5, R5, R20, RZ, 0x3c, !PT ;  /* 0x0000001405052212 */ /* 0x000fc600078e3cff */
[----:B------:R-:W4:Y:S01]  /*0b10*/  @P4 LDG.E R20, desc[UR4][R10.64+0xf8] ;  /* 0x0000f8040a144981 */ /* 0x000f22000c1e1900 */
[----:B------:R-:W-:Y:S02]  /*0b20*/  @P3 LOP3.LUT R2, R2, R27, RZ, 0x3c, !PT ;  /* 0x0000001b02023212 */ /* 0x000fe400078e3cff */
[----:B------:R-:W-:Y:S01]  /*0b30*/  @P3 LOP3.LUT R4, R4, R25, RZ, 0x3c, !PT ;  /* 0x0000001904043212 */ /* 0x000fe200078e3cff */
[----:B------:R-:W4:Y:S01]  /*0b40*/  @P5 LDG.E R27, desc[UR4][R10.64+0x110] ;  /* 0x000110040a1b5981 */ /* 0x000f22000c1e1900 */
[----:B------:R-:W-:-:S03]  /*0b50*/  @P3 LOP3.LUT R5, R5, R24, RZ, 0x3c, !PT ;  /* 0x0000001805053212 */ /* 0x000fc600078e3cff */
[----:B------:R-:W4:Y:S04]  /*0b60*/  @P5 LDG.E R25, desc[UR4][R10.64+0x108] ;  /* 0x000108040a195981 */ /* 0x000f28000c1e1900 */
        /* <DEDUP_REMOVED lines=19> */
[----:B------:R-:W-:-:S05]  /*0ca0*/  VIADD R19, R19, 0x10 ;  /* 0x0000001013137836 */ /* 0x000fca0000000000 */
[----:B------:R-:W-:Y:S02]  /*0cb0*/  ISETP.NE.AND P1, PT, R19, 0x20, PT ;  /* 0x000000201300780c */ /* 0x000fe40003f25270 */
[----:B------:R-:W-:Y:S02]  /*0cc0*/  @P5 LOP3.LUT R3, R3, R18, RZ, 0x3c, !PT ;  /* 0x0000001203035212 */ /* 0x000fe400078e3cff */
[----:B------:R-:W-:Y:S02]  /*0cd0*/  @P6 LOP3.LUT R4, R4, R21, RZ, 0x3c, !PT ;  /* 0x0000001504046212 */ /* 0x000fe400078e3cff */
[----:B---3--:R-:W-:-:S04]  /*0ce0*/  @P6 LOP3.LUT R3, R3, R22, RZ, 0x3c, !PT ;  /* 0x0000001603036212 */ /* 0x008fc800078e3cff */
[----:B--2---:R-:W-:Y:S02]  /*0cf0*/  @P0 LOP3.LUT R3, R3, R26, RZ, 0x3c, !PT ;  /* 0x0000001a03030212 */ /* 0x004fe400078e3cff */
[----:B----4-:R-:W-:Y:S02]  /*0d00*/  @P6 LOP3.LUT R2, R2, R23, RZ, 0x3c, !PT ;  /* 0x0000001702026212 */ /* 0x010fe400078e3cff */
[----:B------:R-:W-:Y:S02]  /*0d10*/  @P6 LOP3.LUT R5, R5, R20, RZ, 0x3c, !PT ;  /* 0x0000001405056212 */ /* 0x000fe400078e3cff */
[----:B------:R-:W-:Y:S02]  /*0d20*/  @P0 LOP3.LUT R2, R2, R27, RZ, 0x3c, !PT ;  /* 0x0000001b02020212 */ /* 0x000fe400078e3cff */
[----:B------:R-:W-:Y:S02]  /*0d30*/  @P0 LOP3.LUT R4, R4, R25, RZ, 0x3c, !PT ;  /* 0x0000001904040212 */ /* 0x000fe400078e3cff */
[----:B------:R-:W-:Y:S01]  /*0d40*/  @P0 LOP3.LUT R5, R5, R24, RZ, 0x3c, !PT ;  /* 0x0000001805050212 */ /* 0x000fe200078e3cff */
[----:B------:R-:W-:Y:S06]  /*0d50*/  @P1 BRA `(.L_x_13) ;  /* 0xfffffff400481947 */ /* 0x000fec000383ffff */
[----:B------:R-:W-:-:S05]  /*0d60*/  VIADD R17, R17, 0x1 ;  /* 0x0000000111117836 */ /* 0x000fca0000000000 */
[----:B------:R-:W-:-:S13]  /*0d70*/  ISETP.NE.AND P0, PT, R17, 0x5, PT ;  /* 0x000000051100780c */ /* 0x000fda0003f05270 */
[----:B------:R-:W-:Y:S05]  /*0d80*/  @P0 BRA `(.L_x_14) ;  /* 0xfffffff400300947 */ /* 0x000fea000383ffff */
[----:B------:R0:W-:Y:S01]  /*0d90*/  STG.E.64 desc[UR4][R6.64+0x8], R4 ;  /* 0x0000080406007986 */ /* 0x0001e2000c101b04 */
[----:B------:R-:W-:Y:S01]  /*0da0*/  VIADD R14, R14, 0x1 ;  /* 0x000000010e0e7836 */ /* 0x000fe20000000000 */
[----:B------:R-:W-:Y:S02]  /*0db0*/  LOP3.LUT R11, R13, 0x3, RZ, 0xc0, !PT ;  /* 0x000000030d0b7812 */ /* 0x000fe400078ec0ff */
[----:B------:R0:W-:Y:S02]  /*0dc0*/  STG.E.64 desc[UR4][R6.64+0x10], R2 ;  /* 0x0000100206007986 */ /* 0x0001e4000c101b04 */
[----:B------:R-:W-:Y:S02]  /*0dd0*/  ISETP.GE.U32.AND P0, PT, R14, R11, PT ;  /* 0x0000000b0e00720c */ /* 0x000fe40003f06070 */
[----:B------:R0:W-:Y:S11]  /*0de0*/  STG.E desc[UR4][R6.64+0x4], R15 ;  /* 0x0000040f06007986 */ /* 0x0001f6000c101904 */
[----:B------:R-:W-:Y:S05]  /*0df0*/  @!P0 BRA `(.L_x_15) ;  /* 0xfffffff400048947 */ /* 0x000fea000383ffff */
.L_x_12:
[----:B------:R-:W-:Y:S05]  /*0e00*/  BSYNC.RECONVERGENT B1 ;  /* 0x0000000000017941 */ /* 0x000fea0003800200 */
.L_x_11:
[C---:B------:R-:W-:Y:S01]  /*0e10*/  ISETP.GT.U32.AND P0, PT, R13.reuse, 0x3, PT ;  /* 0x000000030d00780c */ /* 0x040fe20003f04070 */
[----:B------:R-:W-:Y:S01]  /*0e20*/  VIADD R12, R12, 0x1 ;  /* 0x000000010c0c7836 */ /* 0x000fe20000000000 */
[--C-:B------:R-:W-:Y:S02]  /*0e30*/  SHF.R.U64 R13, R13, 0x2, R0.reuse ;  /* 0x000000020d0d7819 */ /* 0x100fe40000001200 */
[----:B------:R-:W-:Y:S02]  /*0e40*/  ISETP.GT.U32.AND.EX P0, PT, R0, RZ, PT, P0 ;  /* 0x000000ff0000720c */ /* 0x000fe40003f04100 */
[----:B------:R-:W-:-:S11]  /*0e50*/  SHF.R.U32.HI R0, RZ, 0x2, R0 ;  /* 0x00000002ff007819 */ /* 0x000fd60000011600 */
[----:B------:R-:W-:Y:S05]  /*0e60*/  @P0 BRA `(.L_x_16) ;  /* 0xfffffff000c80947 */ /* 0x000fea000383ffff */
.L_x_10:
[----:B------:R-:W-:Y:S05]  /*0e70*/  BSYNC.RECONVERGENT B0 ;  /* 0x0000000000007941 */ /* 0x000fea0003800200 */
.L_x_9:
[----:B------:R-:W-:Y:S04]  /*0e80*/  STG.E.64 desc[UR4][R6.64+0x18], RZ ;  /* 0x000018ff06007986 */ /* 0x000fe8000c101b04 */
[----:B------:R-:W-:Y:S04]  /*0e90*/  STG.E desc[UR4][R6.64+0x20], RZ ;  /* 0x000020ff06007986 */ /* 0x000fe8000c101904 */
[----:B------:R-:W-:Y:S01]  /*0ea0*/  STG.E.64 desc[UR4][R6.64+0x28], RZ ;  /* 0x000028ff06007986 */ /* 0x000fe2000c101b04 */
[----:B------:R-:W-:Y:S05]  /*0eb0*/  EXIT ;  /* 0x000000000000794d */ /* 0x000fea0003800000 */
.L_x_17:
        /* <DEDUP_REMOVED lines=12> */
.L_x_21:


//--------------------- .nv.global.init           --------------------------
	.section	.nv.global.init,"aw",@progbits
	.align	4
.nv.global.init:
	.type		mrg32k3aM1SubSeq,@object
	.size		mrg32k3aM1SubSeq,(mrg32k3aM2SubSeq - mrg32k3aM1SubSeq)
mrg32k3aM1SubSeq:
        /*0000*/ 	.byte	0x0b, 0xcc, 0xee, 0x04, 0x73, 0x29, 0x8b, 0x6f, 0xf6, 0x53, 0x03, 0xf6, 0x23, 0xf6, 0xea, 0xda
        /* <DEDUP_REMOVED lines=125> */
	.type		mrg32k3aM2SubSeq,@object
	.size		mrg32k3aM2SubSeq,(mrg32k3aM1 - mrg32k3aM2SubSeq)
mrg32k3aM2SubSeq:
        /* <DEDUP_REMOVED lines=126> */
	.type		mrg32k3aM1,@object
	.size		mrg32k3aM1,(mrg32k3aM1Seq - mrg32k3aM1)
mrg32k3aM1:
        /* <DEDUP_REMOVED lines=144> */
	.type		mrg32k3aM1Seq,@object
	.size		mrg32k3aM1Seq,(mrg32k3aM2 - mrg32k3aM1Seq)
mrg32k3aM1Seq:
        /* <DEDUP_REMOVED lines=144> */
	.type		mrg32k3aM2,@object
	.size		mrg32k3aM2,(mrg32k3aM2Seq - mrg32k3aM2)
mrg32k3aM2:
        /* <DEDUP_REMOVED lines=144> */
	.type		mrg32k3aM2Seq,@object
	.size		mrg32k3aM2Seq,(precalc_xorwow_matrix - mrg32k3aM2Seq)
mrg32k3aM2Seq:
        /* <DEDUP_REMOVED lines=144> */
	.type		precalc_xorwow_matrix,@object
	.size		precalc_xorwow_matrix,(precalc_xorwow_offset_matrix - precalc_xorwow_matrix)
precalc_xorwow_matrix:
        /* <DEDUP_REMOVED lines=6400> */
	.type		precalc_xorwow_offset_matrix,@object
	.size		precalc_xorwow_offset_matrix,(.L_1 - precalc_xorwow_offset_matrix)
precalc_xorwow_offset_matrix:
        /* <DEDUP_REMOVED lines=6400> */
.L_1:


//--------------------- .nv.shared.reserved.0     --------------------------
	.section	.nv.shared.reserved.0,"aw",@nobits
	.weak		__nv_reservedSMEM_offset_0_alias
	.size		__nv_reservedSMEM_offset_0_alias, 0, 64
	.other		__nv_reservedSMEM_offset_0_alias,@"STO_CUDA_RESERVED_SHARED STV_DEFAULT"
__nv_reservedSMEM_offset_0_alias:
	.zero		0
	.zero		64


//--------------------- .nv.constant0._Z22generate_normal_kernelP17curandStateXORWOWjPf --------------------------
	.section	.nv.constant0._Z22generate_normal_kernelP17curandStateXORWOWjPf,"a",@progbits
	.sectionflags	@""
	.align	4
.nv.constant0._Z22generate_normal_kernelP17curandStateXORWOWjPf:
	.zero		920


//--------------------- .nv.constant0._Z23generate_uniform_kernelP17curandStateXORWOWjPf --------------------------
	.section	.nv.constant0._Z23generate_uniform_kernelP17curandStateXORWOWjPf,"a",@progbits
	.sectionflags	@""
	.align	4
.nv.constant0._Z23generate_uniform_kernelP17curandStateXORWOWjPf:
	.zero		920


//--------------------- .nv.constant0._Z12setup_kernelP17curandStateXORWOWj --------------------------
	.section	.nv.constant0._Z12setup_kernelP17curandStateXORWOWj,"a",@progbits
	.sectionflags	@""
	.align	4
.nv.constant0._Z12setup_kernelP17curandStateXORWOWj:
	.zero		908


//--------------------- SYMBOLS --------------------------

	.type		.nv.reservedSmem.offset0,@object
	.size		.nv.reservedSmem.offset0,0x4
